//
// Generated by NVIDIA NVVM Compiler
//
// Compiler Build ID: CL-36424714
// Cuda compilation tools, release 13.0, V13.0.88
// Based on NVVM 20.0.0
//

.version 9.0
.target sm_100
.address_size 64

	// .globl	_Z16fastHisto_kernelPPjS_j

.visible .entry _Z16fastHisto_kernelPPjS_j(
	.param .u64 .ptr .align 1 _Z16fastHisto_kernelPPjS_j_param_0,
	.param .u64 .ptr .align 1 _Z16fastHisto_kernelPPjS_j_param_1,
	.param .u32 _Z16fastHisto_kernelPPjS_j_param_2
)
{
	.reg .pred 	%p<2>;
	.reg .b32 	%r<8>;
	.reg .b64 	%rd<12>;

	ld.param.u64 	%rd1, [_Z16fastHisto_kernelPPjS_j_param_0];
	ld.param.u64 	%rd2, [_Z16fastHisto_kernelPPjS_j_param_1];
	ld.param.u32 	%r3, [_Z16fastHisto_kernelPPjS_j_param_2];
	mov.u32 	%r4, %tid.x;
	mov.u32 	%r1, %ctaid.x;
	mov.u32 	%r5, %ntid.x;
	mad.lo.s32 	%r2, %r1, %r5, %r4;
	setp.ge.u32 	%p1, %r2, %r3;
	@%p1 bra 	$L__BB0_2;
	cvta.to.global.u64 	%rd3, %rd2;
	cvta.to.global.u64 	%rd4, %rd1;
	mul.wide.u32 	%rd5, %r2, 4;
	add.s64 	%rd6, %rd3, %rd5;
	ld.global.u32 	%r6, [%rd6];
	mul.wide.u32 	%rd7, %r1, 8;
	add.s64 	%rd8, %rd4, %rd7;
	ld.global.u64 	%rd9, [%rd8];
	mul.wide.u32 	%rd10, %r6, 4;
	add.s64 	%rd11, %rd9, %rd10;
	atom.add.u32 	%r7, [%rd11], 1;
$L__BB0_2:
	ret;

}
	// .globl	_Z20fill_pointers_kernelPjjj
.visible .entry _Z20fill_pointers_kernelPjjj(
	.param .u64 .ptr .align 1 _Z20fill_pointers_kernelPjjj_param_0,
	.param .u32 _Z20fill_pointers_kernelPjjj_param_1,
	.param .u32 _Z20fill_pointers_kernelPjjj_param_2
)
{
	.reg .pred 	%p<2>;
	.reg .b32 	%r<9>;
	.reg .b64 	%rd<5>;

	ld.param.u64 	%rd1, [_Z20fill_pointers_kernelPjjj_param_0];
	ld.param.u32 	%r3, [_Z20fill_pointers_kernelPjjj_param_1];
	ld.param.u32 	%r2, [_Z20fill_pointers_kernelPjjj_param_2];
	mov.u32 	%r4, %tid.x;
	mov.u32 	%r5, %ntid.x;
	mov.u32 	%r6, %ctaid.x;
	mad.lo.s32 	%r1, %r5, %r6, %r4;
	setp.ge.u32 	%p1, %r1, %r3;
	@%p1 bra 	$L__BB1_2;
	cvta.to.global.u64 	%rd2, %rd1;
	ld.global.u32 	%r7, [%rd2];
	mad.lo.s32 	%r8, %r2, %r1, %r7;
	mul.wide.u32 	%rd3, %r1, 4;
	add.s64 	%rd4, %rd2, %rd3;
	st.global.u32 	[%rd4], %r8;
$L__BB1_2:
	ret;

}
	// .globl	_Z16transpose_kernelPPjS0_jj
.visible .entry _Z16transpose_kernelPPjS0_jj(
	.param .u64 .ptr .align 1 _Z16transpose_kernelPPjS0_jj_param_0,
	.param .u64 .ptr .align 1 _Z16transpose_kernelPPjS0_jj_param_1,
	.param .u32 _Z16transpose_kernelPPjS0_jj_param_2,
	.param .u32 _Z16transpose_kernelPPjS0_jj_param_3
)
{
	.reg .pred 	%p<14>;
	.reg .b32 	%r<57>;
	.reg .b64 	%rd<218>;

	ld.param.u64 	%rd10, [_Z16transpose_kernelPPjS0_jj_param_0];
	ld.param.u64 	%rd11, [_Z16transpose_kernelPPjS0_jj_param_1];
	ld.param.u32 	%r17, [_Z16transpose_kernelPPjS0_jj_param_2];
	ld.param.u32 	%r18, [_Z16transpose_kernelPPjS0_jj_param_3];
	cvta.to.global.u64 	%rd1, %rd11;
	setp.eq.s32 	%p1, %r18, 0;
	setp.eq.s32 	%p2, %r17, 0;
	or.pred  	%p3, %p1, %p2;
	@%p3 bra 	$L__BB2_16;
	and.b32  	%r1, %r17, 15;
	add.s32 	%r2, %r1, -1;
	and.b32  	%r3, %r17, 7;
	add.s32 	%r4, %r3, -1;
	and.b32  	%r5, %r17, -16;
	and.b32  	%r6, %r17, 3;
	neg.s32 	%r7, %r5;
	add.s64 	%rd2, %rd1, 64;
	cvta.to.global.u64 	%rd3, %rd10;
	mov.b32 	%r52, 0;
$L__BB2_2:
	setp.lt.u32 	%p4, %r17, 16;
	mul.wide.u32 	%rd12, %r52, 8;
	add.s64 	%rd4, %rd3, %rd12;
	mov.b32 	%r55, 0;
	@%p4 bra 	$L__BB2_5;
	mov.b64 	%rd217, 0;
	mov.u64 	%rd216, %rd2;
	mov.u32 	%r53, %r7;
$L__BB2_4:
	.pragma "nounroll";
	ld.global.u64 	%rd14, [%rd216+-64];
	cvta.to.global.u64 	%rd15, %rd14;
	mul.wide.u32 	%rd16, %r52, 4;
	add.s64 	%rd17, %rd15, %rd16;
	ld.global.u32 	%r21, [%rd17];
	ld.global.u64 	%rd18, [%rd4];
	cvta.to.global.u64 	%rd19, %rd18;
	add.s64 	%rd20, %rd19, %rd217;
	st.global.u32 	[%rd20], %r21;
	ld.global.u64 	%rd21, [%rd216+-56];
	cvta.to.global.u64 	%rd22, %rd21;
	add.s64 	%rd23, %rd22, %rd16;
	ld.global.u32 	%r22, [%rd23];
	ld.global.u64 	%rd24, [%rd4];
	cvta.to.global.u64 	%rd25, %rd24;
	add.s64 	%rd26, %rd25, %rd217;
	st.global.u32 	[%rd26+4], %r22;
	ld.global.u64 	%rd27, [%rd216+-48];
	cvta.to.global.u64 	%rd28, %rd27;
	add.s64 	%rd29, %rd28, %rd16;
	ld.global.u32 	%r23, [%rd29];
	ld.global.u64 	%rd30, [%rd4];
	cvta.to.global.u64 	%rd31, %rd30;
	add.s64 	%rd32, %rd31, %rd217;
	st.global.u32 	[%rd32+8], %r23;
	ld.global.u64 	%rd33, [%rd216+-40];
	cvta.to.global.u64 	%rd34, %rd33;
	add.s64 	%rd35, %rd34, %rd16;
	ld.global.u32 	%r24, [%rd35];
	ld.global.u64 	%rd36, [%rd4];
	cvta.to.global.u64 	%rd37, %rd36;
	add.s64 	%rd38, %rd37, %rd217;
	st.global.u32 	[%rd38+12], %r24;
	ld.global.u64 	%rd39, [%rd216+-32];
	cvta.to.global.u64 	%rd40, %rd39;
	add.s64 	%rd41, %rd40, %rd16;
	ld.global.u32 	%r25, [%rd41];
	ld.global.u64 	%rd42, [%rd4];
	cvta.to.global.u64 	%rd43, %rd42;
	add.s64 	%rd44, %rd43, %rd217;
	st.global.u32 	[%rd44+16], %r25;
	ld.global.u64 	%rd45, [%rd216+-24];
	cvta.to.global.u64 	%rd46, %rd45;
	add.s64 	%rd47, %rd46, %rd16;
	ld.global.u32 	%r26, [%rd47];
	ld.global.u64 	%rd48, [%rd4];
	cvta.to.global.u64 	%rd49, %rd48;
	add.s64 	%rd50, %rd49, %rd217;
	st.global.u32 	[%rd50+20], %r26;
	ld.global.u64 	%rd51, [%rd216+-16];
	cvta.to.global.u64 	%rd52, %rd51;
	add.s64 	%rd53, %rd52, %rd16;
	ld.global.u32 	%r27, [%rd53];
	ld.global.u64 	%rd54, [%rd4];
	cvta.to.global.u64 	%rd55, %rd54;
	add.s64 	%rd56, %rd55, %rd217;
	st.global.u32 	[%rd56+24], %r27;
	ld.global.u64 	%rd57, [%rd216+-8];
	cvta.to.global.u64 	%rd58, %rd57;
	add.s64 	%rd59, %rd58, %rd16;
	ld.global.u32 	%r28, [%rd59];
	ld.global.u64 	%rd60, [%rd4];
	cvta.to.global.u64 	%rd61, %rd60;
	add.s64 	%rd62, %rd61, %rd217;
	st.global.u32 	[%rd62+28], %r28;
	ld.global.u64 	%rd63, [%rd216];
	cvta.to.global.u64 	%rd64, %rd63;
	add.s64 	%rd65, %rd64, %rd16;
	ld.global.u32 	%r29, [%rd65];
	ld.global.u64 	%rd66, [%rd4];
	cvta.to.global.u64 	%rd67, %rd66;
	add.s64 	%rd68, %rd67, %rd217;
	st.global.u32 	[%rd68+32], %r29;
	ld.global.u64 	%rd69, [%rd216+8];
	cvta.to.global.u64 	%rd70, %rd69;
	add.s64 	%rd71, %rd70, %rd16;
	ld.global.u32 	%r30, [%rd71];
	ld.global.u64 	%rd72, [%rd4];
	cvta.to.global.u64 	%rd73, %rd72;
	add.s64 	%rd74, %rd73, %rd217;
	st.global.u32 	[%rd74+36], %r30;
	ld.global.u64 	%rd75, [%rd216+16];
	cvta.to.global.u64 	%rd76, %rd75;
	add.s64 	%rd77, %rd76, %rd16;
	ld.global.u32 	%r31, [%rd77];
	ld.global.u64 	%rd78, [%rd4];
	cvta.to.global.u64 	%rd79, %rd78;
	add.s64 	%rd80, %rd79, %rd217;
	st.global.u32 	[%rd80+40], %r31;
	ld.global.u64 	%rd81, [%rd216+24];
	cvta.to.global.u64 	%rd82, %rd81;
	add.s64 	%rd83, %rd82, %rd16;
	ld.global.u32 	%r32, [%rd83];
	ld.global.u64 	%rd84, [%rd4];
	cvta.to.global.u64 	%rd85, %rd84;
	add.s64 	%rd86, %rd85, %rd217;
	st.global.u32 	[%rd86+44], %r32;
	ld.global.u64 	%rd87, [%rd216+32];
	cvta.to.global.u64 	%rd88, %rd87;
	add.s64 	%rd89, %rd88, %rd16;
	ld.global.u32 	%r33, [%rd89];
	ld.global.u64 	%rd90, [%rd4];
	cvta.to.global.u64 	%rd91, %rd90;
	add.s64 	%rd92, %rd91, %rd217;
	st.global.u32 	[%rd92+48], %r33;
	ld.global.u64 	%rd93, [%rd216+40];
	cvta.to.global.u64 	%rd94, %rd93;
	add.s64 	%rd95, %rd94, %rd16;
	ld.global.u32 	%r34, [%rd95];
	ld.global.u64 	%rd96, [%rd4];
	cvta.to.global.u64 	%rd97, %rd96;
	add.s64 	%rd98, %rd97, %rd217;
	st.global.u32 	[%rd98+52], %r34;
	ld.global.u64 	%rd99, [%rd216+48];
	cvta.to.global.u64 	%rd100, %rd99;
	add.s64 	%rd101, %rd100, %rd16;
	ld.global.u32 	%r35, [%rd101];
	ld.global.u64 	%rd102, [%rd4];
	cvta.to.global.u64 	%rd103, %rd102;
	add.s64 	%rd104, %rd103, %rd217;
	st.global.u32 	[%rd104+56], %r35;
	ld.global.u64 	%rd105, [%rd216+56];
	cvta.to.global.u64 	%rd106, %rd105;
	add.s64 	%rd107, %rd106, %rd16;
	ld.global.u32 	%r36, [%rd107];
	ld.global.u64 	%rd108, [%rd4];
	cvta.to.global.u64 	%rd109, %rd108;
	add.s64 	%rd110, %rd109, %rd217;
	st.global.u32 	[%rd110+60], %r36;
	add.s32 	%r53, %r53, 16;
	add.s64 	%rd217, %rd217, 64;
	add.s64 	%rd216, %rd216, 128;
	setp.ne.s32 	%p5, %r53, 0;
	mov.u32 	%r55, %r5;
	@%p5 bra 	$L__BB2_4;
$L__BB2_5:
	setp.eq.s32 	%p6, %r1, 0;
	@%p6 bra 	$L__BB2_15;
	setp.lt.u32 	%p7, %r2, 7;
	@%p7 bra 	$L__BB2_8;
	mul.wide.u32 	%rd111, %r55, 8;
	add.s64 	%rd112, %rd1, %rd111;
	ld.global.u64 	%rd113, [%rd112];
	cvta.to.global.u64 	%rd114, %rd113;
	mul.wide.u32 	%rd115, %r52, 4;
	add.s64 	%rd116, %rd114, %rd115;
	ld.global.u32 	%r37, [%rd116];
	ld.global.u64 	%rd117, [%rd4];
	cvta.to.global.u64 	%rd118, %rd117;
	mul.wide.u32 	%rd119, %r55, 4;
	add.s64 	%rd120, %rd118, %rd119;
	st.global.u32 	[%rd120], %r37;
	ld.global.u64 	%rd121, [%rd112+8];
	cvta.to.global.u64 	%rd122, %rd121;
	add.s64 	%rd123, %rd122, %rd115;
	ld.global.u32 	%r38, [%rd123];
	ld.global.u64 	%rd124, [%rd4];
	cvta.to.global.u64 	%rd125, %rd124;
	add.s64 	%rd126, %rd125, %rd119;
	st.global.u32 	[%rd126+4], %r38;
	ld.global.u64 	%rd127, [%rd112+16];
	cvta.to.global.u64 	%rd128, %rd127;
	add.s64 	%rd129, %rd128, %rd115;
	ld.global.u32 	%r39, [%rd129];
	ld.global.u64 	%rd130, [%rd4];
	cvta.to.global.u64 	%rd131, %rd130;
	add.s64 	%rd132, %rd131, %rd119;
	st.global.u32 	[%rd132+8], %r39;
	ld.global.u64 	%rd133, [%rd112+24];
	cvta.to.global.u64 	%rd134, %rd133;
	add.s64 	%rd135, %rd134, %rd115;
	ld.global.u32 	%r40, [%rd135];
	ld.global.u64 	%rd136, [%rd4];
	cvta.to.global.u64 	%rd137, %rd136;
	add.s64 	%rd138, %rd137, %rd119;
	st.global.u32 	[%rd138+12], %r40;
	ld.global.u64 	%rd139, [%rd112+32];
	cvta.to.global.u64 	%rd140, %rd139;
	add.s64 	%rd141, %rd140, %rd115;
	ld.global.u32 	%r41, [%rd141];
	ld.global.u64 	%rd142, [%rd4];
	cvta.to.global.u64 	%rd143, %rd142;
	add.s64 	%rd144, %rd143, %rd119;
	st.global.u32 	[%rd144+16], %r41;
	ld.global.u64 	%rd145, [%rd112+40];
	cvta.to.global.u64 	%rd146, %rd145;
	add.s64 	%rd147, %rd146, %rd115;
	ld.global.u32 	%r42, [%rd147];
	ld.global.u64 	%rd148, [%rd4];
	cvta.to.global.u64 	%rd149, %rd148;
	add.s64 	%rd150, %rd149, %rd119;
	st.global.u32 	[%rd150+20], %r42;
	ld.global.u64 	%rd151, [%rd112+48];
	cvta.to.global.u64 	%rd152, %rd151;
	add.s64 	%rd153, %rd152, %rd115;
	ld.global.u32 	%r43, [%rd153];
	ld.global.u64 	%rd154, [%rd4];
	cvta.to.global.u64 	%rd155, %rd154;
	add.s64 	%rd156, %rd155, %rd119;
	st.global.u32 	[%rd156+24], %r43;
	ld.global.u64 	%rd157, [%rd112+56];
	cvta.to.global.u64 	%rd158, %rd157;
	add.s64 	%rd159, %rd158, %rd115;
	ld.global.u32 	%r44, [%rd159];
	ld.global.u64 	%rd160, [%rd4];
	cvta.to.global.u64 	%rd161, %rd160;
	add.s64 	%rd162, %rd161, %rd119;
	st.global.u32 	[%rd162+28], %r44;
	add.s32 	%r55, %r55, 8;
$L__BB2_8:
	setp.eq.s32 	%p8, %r3, 0;
	@%p8 bra 	$L__BB2_15;
	setp.lt.u32 	%p9, %r4, 3;
	@%p9 bra 	$L__BB2_11;
	mul.wide.u32 	%rd163, %r55, 8;
	add.s64 	%rd164, %rd1, %rd163;
	ld.global.u64 	%rd165, [%rd164];
	cvta.to.global.u64 	%rd166, %rd165;
	mul.wide.u32 	%rd167, %r52, 4;
	add.s64 	%rd168, %rd166, %rd167;
	ld.global.u32 	%r45, [%rd168];
	ld.global.u64 	%rd169, [%rd4];
	cvta.to.global.u64 	%rd170, %rd169;
	mul.wide.u32 	%rd171, %r55, 4;
	add.s64 	%rd172, %rd170, %rd171;
	st.global.u32 	[%rd172], %r45;
	ld.global.u64 	%rd173, [%rd164+8];
	cvta.to.global.u64 	%rd174, %rd173;
	add.s64 	%rd175, %rd174, %rd167;
	ld.global.u32 	%r46, [%rd175];
	ld.global.u64 	%rd176, [%rd4];
	cvta.to.global.u64 	%rd177, %rd176;
	add.s64 	%rd178, %rd177, %rd171;
	st.global.u32 	[%rd178+4], %r46;
	ld.global.u64 	%rd179, [%rd164+16];
	cvta.to.global.u64 	%rd180, %rd179;
	add.s64 	%rd181, %rd180, %rd167;
	ld.global.u32 	%r47, [%rd181];
	ld.global.u64 	%rd182, [%rd4];
	cvta.to.global.u64 	%rd183, %rd182;
	add.s64 	%rd184, %rd183, %rd171;
	st.global.u32 	[%rd184+8], %r47;
	ld.global.u64 	%rd185, [%rd164+24];
	cvta.to.global.u64 	%rd186, %rd185;
	add.s64 	%rd187, %rd186, %rd167;
	ld.global.u32 	%r48, [%rd187];
	ld.global.u64 	%rd188, [%rd4];
	cvta.to.global.u64 	%rd189, %rd188;
	add.s64 	%rd190, %rd189, %rd171;
	st.global.u32 	[%rd190+12], %r48;
	add.s32 	%r55, %r55, 4;
$L__BB2_11:
	setp.eq.s32 	%p10, %r6, 0;
	@%p10 bra 	$L__BB2_15;
	setp.eq.s32 	%p11, %r6, 1;
	mul.wide.u32 	%rd191, %r55, 8;
	add.s64 	%rd9, %rd1, %rd191;
	ld.global.u64 	%rd192, [%rd9];
	cvta.to.global.u64 	%rd193, %rd192;
	mul.wide.u32 	%rd194, %r52, 4;
	add.s64 	%rd195, %rd193, %rd194;
	ld.global.u32 	%r49, [%rd195];
	ld.global.u64 	%rd196, [%rd4];
	cvta.to.global.u64 	%rd197, %rd196;
	mul.wide.u32 	%rd198, %r55, 4;
	add.s64 	%rd199, %rd197, %rd198;
	st.global.u32 	[%rd199], %r49;
	@%p11 bra 	$L__BB2_15;
	setp.eq.s32 	%p12, %r6, 2;
	ld.global.u64 	%rd200, [%rd9+8];
	cvta.to.global.u64 	%rd201, %rd200;
	add.s64 	%rd203, %rd201, %rd194;
	ld.global.u32 	%r50, [%rd203];
	ld.global.u64 	%rd204, [%rd4];
	cvta.to.global.u64 	%rd205, %rd204;
	add.s64 	%rd207, %rd205, %rd198;
	st.global.u32 	[%rd207+4], %r50;
	@%p12 bra 	$L__BB2_15;
	ld.global.u64 	%rd208, [%rd9+16];
	cvta.to.global.u64 	%rd209, %rd208;
	add.s64 	%rd211, %rd209, %rd194;
	ld.global.u32 	%r51, [%rd211];
	ld.global.u64 	%rd212, [%rd4];
	cvta.to.global.u64 	%rd213, %rd212;
	mul.wide.u32 	%rd214, %r55, 4;
	add.s64 	%rd215, %rd213, %rd214;
	st.global.u32 	[%rd215+8], %r51;
$L__BB2_15:
	add.s32 	%r52, %r52, 1;
	setp.ne.s32 	%p13, %r52, %r18;
	@%p13 bra 	$L__BB2_2;
$L__BB2_16:
	ret;

}
	// .globl	_Z13reduce_kernelPjS_jjb
.visible .entry _Z13reduce_kernelPjS_jjb(
	.param .u64 .ptr .align 1 _Z13reduce_kernelPjS_jjb_param_0,
	.param .u64 .ptr .align 1 _Z13reduce_kernelPjS_jjb_param_1,
	.param .u32 _Z13reduce_kernelPjS_jjb_param_2,
	.param .u32 _Z13reduce_kernelPjS_jjb_param_3,
	.param .u8 _Z13reduce_kernelPjS_jjb_param_4
)
{
	.reg .pred 	%p<10>;
	.reg .b16 	%rs<2>;
	.reg .b32 	%r<16>;
	.reg .b64 	%rd<13>;

	ld.param.u64 	%rd4, [_Z13reduce_kernelPjS_jjb_param_0];
	ld.param.u64 	%rd5, [_Z13reduce_kernelPjS_jjb_param_1];
	ld.param.u32 	%r8, [_Z13reduce_kernelPjS_jjb_param_2];
	ld.param.u32 	%r9, [_Z13reduce_kernelPjS_jjb_param_3];
	ld.param.s8 	%rs1, [_Z13reduce_kernelPjS_jjb_param_4];
	cvta.to.global.u64 	%rd1, %rd4;
	cvta.to.global.u64 	%rd2, %rd5;
	mov.u32 	%r1, %tid.x;
	mov.u32 	%r2, %ctaid.x;
	mov.u32 	%r15, %ntid.x;
	mad.lo.s32 	%r4, %r2, %r15, %r1;
	setp.lt.u32 	%p1, %r15, 2;
	mul.wide.u32 	%rd6, %r4, 4;
	add.s64 	%rd3, %rd2, %rd6;
	@%p1 bra 	$L__BB3_4;
$L__BB3_1:
	shr.u32 	%r6, %r15, 1;
	setp.ge.u32 	%p2, %r1, %r6;
	add.s32 	%r7, %r6, %r4;
	setp.ge.u32 	%p3, %r7, %r8;
	or.pred  	%p4, %p2, %p3;
	@%p4 bra 	$L__BB3_3;
	ld.global.u32 	%r10, [%rd3];
	mul.wide.u32 	%rd7, %r7, 4;
	add.s64 	%rd8, %rd2, %rd7;
	ld.global.u32 	%r11, [%rd8];
	add.s32 	%r12, %r11, %r10;
	st.global.u32 	[%rd3], %r12;
$L__BB3_3:
	bar.sync 	0;
	setp.gt.u32 	%p5, %r15, 3;
	mov.u32 	%r15, %r6;
	@%p5 bra 	$L__BB3_1;
$L__BB3_4:
	setp.ne.s32 	%p6, %r1, 0;
	setp.ge.u32 	%p7, %r4, %r8;
	or.pred  	%p8, %p6, %p7;
	@%p8 bra 	$L__BB3_8;
	setp.ne.s16 	%p9, %rs1, 0;
	@%p9 bra 	$L__BB3_7;
	ld.global.u32 	%r14, [%rd3];
	mul.wide.u32 	%rd11, %r2, 4;
	add.s64 	%rd12, %rd1, %rd11;
	st.global.u32 	[%rd12], %r14;
	bra.uni 	$L__BB3_8;
$L__BB3_7:
	ld.global.u32 	%r13, [%rd3];
	mul.wide.u32 	%rd9, %r9, 4;
	add.s64 	%rd10, %rd1, %rd9;
	st.global.u32 	[%rd10], %r13;
$L__BB3_8:
	ret;

}


// ===== COMPILED SASS (sm_100) =====

	.target	sm_100

	.elftype	@"ET_EXEC"


//--------------------- .note.nv.tkinfo           --------------------------
	.section	.note.nv.tkinfo,"",@"SHT_NOTE"
	.sectionflags	@"SHF_NOTE_NV_TKINFO"
	.tkinfo
        /*0018*/ 	.word	0x00000002
        /*0030*/ 	.string	""
        /*0030*/ 	.string	"ptxas"
        /*0030*/ 	.string	"Cuda compilation tools, release 13.0, V13.0.88"
        /*0030*/ 	.string	"Build cuda_13.0.r13.0/compiler.36424714_0"
        /*0030*/ 	.string	"-arch sm_100 -m 64 "



//--------------------- .note.nv.cuinfo           --------------------------
	.section	.note.nv.cuinfo,"",@"SHT_NOTE"
	.sectionflags	@"SHF_NOTE_NV_CUINFO"
        /*0018*/ 	.short	0x0002
        /*001a*/ 	.short	0x0064
        /*001c*/ 	.short	0x0082
	.zero		2


//--------------------- .nv.info                  --------------------------
	.section	.nv.info,"",@"SHT_CUDA_INFO"
	.align	4


	//----- nvinfo : EIATTR_REGCOUNT
	.align		4
        /*0000*/ 	.byte	0x04, 0x2f
        /*0002*/ 	.short	(.L_1 - .L_0)
	.align		4
.L_0:
        /*0004*/ 	.word	index@(_Z16fastHisto_kernelPPjS_j)
        /*0008*/ 	.word	0x0000000c


	//----- nvinfo : EIATTR_FRAME_SIZE
	.align		4
.L_1:
        /*000c*/ 	.byte	0x04, 0x11
        /*000e*/ 	.short	(.L_3 - .L_2)
	.align		4
.L_2:
        /*0010*/ 	.word	index@(_Z16fastHisto_kernelPPjS_j)
        /*0014*/ 	.word	0x00000000


	//----- nvinfo : EIATTR_REGCOUNT
	.align		4
.L_3:
        /*0018*/ 	.byte	0x04, 0x2f
        /*001a*/ 	.short	(.L_5 - .L_4)
	.align		4
.L_4:
        /*001c*/ 	.word	index@(_Z20fill_pointers_kernelPjjj)
        /*0020*/ 	.word	0x0000000a


	//----- nvinfo : EIATTR_FRAME_SIZE
	.align		4
.L_5:
        /*0024*/ 	.byte	0x04, 0x11
        /*0026*/ 	.short	(.L_7 - .L_6)
	.align		4
.L_6:
        /*0028*/ 	.word	index@(_Z20fill_pointers_kernelPjjj)
        /*002c*/ 	.word	0x00000000


	//----- nvinfo : EIATTR_REGCOUNT
	.align		4
.L_7:
        /*0030*/ 	.byte	0x04, 0x2f
        /*0032*/ 	.short	(.L_9 - .L_8)
	.align		4
.L_8:
        /*0034*/ 	.word	index@(_Z16transpose_kernelPPjS0_jj)
        /*0038*/ 	.word	0x00000016


	//----- nvinfo : EIATTR_FRAME_SIZE
	.align		4
.L_9:
        /*003c*/ 	.byte	0x04, 0x11
        /*003e*/ 	.short	(.L_11 - .L_10)
	.align		4
.L_10:
        /*0040*/ 	.word	index@(_Z16transpose_kernelPPjS0_jj)
        /*0044*/ 	.word	0x00000000


	//----- nvinfo : EIATTR_REGCOUNT
	.align		4
.L_11:
        /*0048*/ 	.byte	0x04, 0x2f
        /*004a*/ 	.short	(.L_13 - .L_12)
	.align		4
.L_12:
        /*004c*/ 	.word	index@(_Z13reduce_kernelPjS_jjb)
        /*0050*/ 	.word	0x00000010


	//----- nvinfo : EIATTR_FRAME_SIZE
	.align		4
.L_13:
        /*0054*/ 	.byte	0x04, 0x11
        /*0056*/ 	.short	(.L_15 - .L_14)
	.align		4
.L_14:
        /*0058*/ 	.word	index@(_Z13reduce_kernelPjS_jjb)
        /*005c*/ 	.word	0x00000000


	//----- nvinfo : EIATTR_MIN_STACK_SIZE
	.align		4
.L_15:
        /*0060*/ 	.byte	0x04, 0x12
        /*0062*/ 	.short	(.L_17 - .L_16)
	.align		4
.L_16:
        /*0064*/ 	.word	index@(_Z13reduce_kernelPjS_jjb)
        /*0068*/ 	.word	0x00000000


	//----- nvinfo : EIATTR_MIN_STACK_SIZE
	.align		4
.L_17:
        /*006c*/ 	.byte	0x04, 0x12
        /*006e*/ 	.short	(.L_19 - .L_18)
	.align		4
.L_18:
        /*0070*/ 	.word	index@(_Z16transpose_kernelPPjS0_jj)
        /*0074*/ 	.word	0x00000000


	//----- nvinfo : EIATTR_MIN_STACK_SIZE
	.align		4
.L_19:
        /*0078*/ 	.byte	0x04, 0x12
        /*007a*/ 	.short	(.L_21 - .L_20)
	.align		4
.L_20:
        /*007c*/ 	.word	index@(_Z20fill_pointers_kernelPjjj)
        /*0080*/ 	.word	0x00000000


	//----- nvinfo : EIATTR_MIN_STACK_SIZE
	.align		4
.L_21:
        /*0084*/ 	.byte	0x04, 0x12
        /*0086*/ 	.short	(.L_23 - .L_22)
	.align		4
.L_22:
        /*0088*/ 	.word	index@(_Z16fastHisto_kernelPPjS_j)
        /*008c*/ 	.word	0x00000000
.L_23:


//--------------------- .nv.compat                --------------------------
	.section	.nv.compat,"",@"SHT_CUDA_COMPAT_INFO"
	.align	4
        /*0000*/ 	.byte	0x02, 0x09, 0x00, 0x00, 0x02, 0x02, 0x01, 0x00, 0x02, 0x05, 0x05, 0x00, 0x03, 0x07, 0x01, 0x01
        /*0010*/ 	.byte	0x02, 0x03, 0x00, 0x00, 0x02, 0x06, 0x01, 0x00, 0x04, 0x0b, 0x08, 0x00, 0x09, 0x00, 0x00, 0x00
        /*0020*/ 	.byte	0x00, 0x00, 0x00, 0x00


//--------------------- .nv.info._Z13reduce_kernelPjS_jjb --------------------------
	.section	.nv.info._Z13reduce_kernelPjS_jjb,"",@"SHT_CUDA_INFO"
	.sectionflags	@""
	.align	4


	//----- nvinfo : EIATTR_CUDA_API_VERSION
	.align		4
        /*0000*/ 	.byte	0x04, 0x37
        /*0002*/ 	.short	(.L_25 - .L_24)
.L_24:
        /*0004*/ 	.word	0x00000082


	//----- nvinfo : EIATTR_KPARAM_INFO
	.align		4
.L_25:
        /*0008*/ 	.byte	0x04, 0x17
        /*000a*/ 	.short	(.L_27 - .L_26)
.L_26:
        /*000c*/ 	.word	0x00000000
        /*0010*/ 	.short	0x0004
        /*0012*/ 	.short	0x0018
        /*0014*/ 	.byte	0x00, 0xf0, 0x05, 0x00


	//----- nvinfo : EIATTR_KPARAM_INFO
	.align		4
.L_27:
        /*0018*/ 	.byte	0x04, 0x17
        /*001a*/ 	.short	(.L_29 - .L_28)
.L_28:
        /*001c*/ 	.word	0x00000000
        /*0020*/ 	.short	0x0003
        /*0022*/ 	.short	0x0014
        /*0024*/ 	.byte	0x00, 0xf0, 0x11, 0x00


	//----- nvinfo : EIATTR_KPARAM_INFO
	.align		4
.L_29:
        /*0028*/ 	.byte	0x04, 0x17
        /*002a*/ 	.short	(.L_31 - .L_30)
.L_30:
        /*002c*/ 	.word	0x00000000
        /*0030*/ 	.short	0x0002
        /*0032*/ 	.short	0x0010
        /*0034*/ 	.byte	0x00, 0xf0, 0x11, 0x00


	//----- nvinfo : EIATTR_KPARAM_INFO
	.align		4
.L_31:
        /*0038*/ 	.byte	0x04, 0x17
        /*003a*/ 	.short	(.L_33 - .L_32)
.L_32:
        /*003c*/ 	.word	0x00000000
        /*0040*/ 	.short	0x0001
        /*0042*/ 	.short	0x0008
        /*0044*/ 	.byte	0x00, 0xf5, 0x21, 0x00


	//----- nvinfo : EIATTR_KPARAM_INFO
	.align		4
.L_33:
        /*0048*/ 	.byte	0x04, 0x17
        /*004a*/ 	.short	(.L_35 - .L_34)
.L_34:
        /*004c*/ 	.word	0x00000000
        /*0050*/ 	.short	0x0000
        /*0052*/ 	.short	0x0000
        /*0054*/ 	.byte	0x00, 0xf5, 0x21, 0x00


	//----- nvinfo : EIATTR_SPARSE_MMA_MASK
	.align		4
.L_35:
        /*0058*/ 	.byte	0x03, 0x50
        /*005a*/ 	.short	0x0000


	//----- nvinfo : EIATTR_MAXREG_COUNT
	.align		4
        /*005c*/ 	.byte	0x03, 0x1b
        /*005e*/ 	.short	0x00ff


	//----- nvinfo : EIATTR_NUM_BARRIERS
	.align		4
        /*0060*/ 	.byte	0x02, 0x4c
        /*0062*/ 	.byte	0x01
	.zero		1


	//----- nvinfo : EIATTR_MERCURY_ISA_VERSION
	.align		4
        /*0064*/ 	.byte	0x03, 0x5f
        /*0066*/ 	.short	0x0101


	//----- nvinfo : EIATTR_VRC_CTA_INIT_COUNT
	.align		4
        /*0068*/ 	.byte	0x02, 0x4a
	.zero		1
	.zero		1


	//----- nvinfo : EIATTR_EXIT_INSTR_OFFSETS
	.align		4
        /*006c*/ 	.byte	0x04, 0x1c
        /*006e*/ 	.short	(.L_37 - .L_36)


	//   ....[0]....
.L_36:
        /*0070*/ 	.word	0x000001f0


	//   ....[1]....
        /*0074*/ 	.word	0x00000280


	//   ....[2]....
        /*0078*/ 	.word	0x000002e0


	//----- nvinfo : EIATTR_CRS_STACK_SIZE
	.align		4
.L_37:
        /*007c*/ 	.byte	0x04, 0x1e
        /*007e*/ 	.short	(.L_39 - .L_38)
.L_38:
        /*0080*/ 	.word	0x00000000


	//----- nvinfo : EIATTR_CBANK_PARAM_SIZE
	.align		4
.L_39:
        /*0084*/ 	.byte	0x03, 0x19
        /*0086*/ 	.short	0x0019


	//----- nvinfo : EIATTR_PARAM_CBANK
	.align		4
        /*0088*/ 	.byte	0x04, 0x0a
        /*008a*/ 	.short	(.L_41 - .L_40)
	.align		4
.L_40:
        /*008c*/ 	.word	index@(.nv.constant0._Z13reduce_kernelPjS_jjb)
        /*0090*/ 	.short	0x0380
        /*0092*/ 	.short	0x0019


	//----- nvinfo : EIATTR_SW_WAR
	.align		4
.L_41:
        /*0094*/ 	.byte	0x04, 0x36
        /*0096*/ 	.short	(.L_43 - .L_42)
.L_42:
        /*0098*/ 	.word	0x00000008
.L_43:


//--------------------- .nv.info._Z16transpose_kernelPPjS0_jj --------------------------
	.section	.nv.info._Z16transpose_kernelPPjS0_jj,"",@"SHT_CUDA_INFO"
	.sectionflags	@""
	.align	4


	//----- nvinfo : EIATTR_CUDA_API_VERSION
	.align		4
        /*0000*/ 	.byte	0x04, 0x37
        /*0002*/ 	.short	(.L_45 - .L_44)
.L_44:
        /*0004*/ 	.word	0x00000082


	//----- nvinfo : EIATTR_KPARAM_INFO
	.align		4
.L_45:
        /*0008*/ 	.byte	0x04, 0x17
        /*000a*/ 	.short	(.L_47 - .L_46)
.L_46:
        /*000c*/ 	.word	0x00000000
        /*0010*/ 	.short	0x0003
        /*0012*/ 	.short	0x0014
        /*0014*/ 	.byte	0x00, 0xf0, 0x11, 0x00


	//----- nvinfo : EIATTR_KPARAM_INFO
	.align		4
.L_47:
        /*0018*/ 	.byte	0x04, 0x17
        /*001a*/ 	.short	(.L_49 - .L_48)
.L_48:
        /*001c*/ 	.word	0x00000000
        /*0020*/ 	.short	0x0002
        /*0022*/ 	.short	0x0010
        /*0024*/ 	.byte	0x00, 0xf0, 0x11, 0x00


	//----- nvinfo : EIATTR_KPARAM_INFO
	.align		4
.L_49:
        /*0028*/ 	.byte	0x04, 0x17
        /*002a*/ 	.short	(.L_51 - .L_50)
.L_50:
        /*002c*/ 	.word	0x00000000
        /*0030*/ 	.short	0x0001
        /*0032*/ 	.short	0x0008
        /*0034*/ 	.byte	0x00, 0xf5, 0x21, 0x00


	//----- nvinfo : EIATTR_KPARAM_INFO
	.align		4
.L_51:
        /*0038*/ 	.byte	0x04, 0x17
        /*003a*/ 	.short	(.L_53 - .L_52)
.L_52:
        /*003c*/ 	.word	0x00000000
        /*0040*/ 	.short	0x0000
        /*0042*/ 	.short	0x0000
        /*0044*/ 	.byte	0x00, 0xf5, 0x21, 0x00


	//----- nvinfo : EIATTR_SPARSE_MMA_MASK
	.align		4
.L_53:
        /*0048*/ 	.byte	0x03, 0x50
        /*004a*/ 	.short	0x0000


	//----- nvinfo : EIATTR_MAXREG_COUNT
	.align		4
        /*004c*/ 	.byte	0x03, 0x1b
        /*004e*/ 	.short	0x00ff


	//----- nvinfo : EIATTR_MERCURY_ISA_VERSION
	.align		4
        /*0050*/ 	.byte	0x03, 0x5f
        /*0052*/ 	.short	0x0101


	//----- nvinfo : EIATTR_VRC_CTA_INIT_COUNT
	.align		4
        /*0054*/ 	.byte	0x02, 0x4a
	.zero		1
	.zero		1


	//----- nvinfo : EIATTR_EXIT_INSTR_OFFSETS
	.align		4
        /*0058*/ 	.byte	0x04, 0x1c
        /*005a*/ 	.short	(.L_55 - .L_54)


	//   ....[0]....
.L_54:
        /*005c*/ 	.word	0x00000040


	//   ....[1]....
        /*0060*/ 	.word	0x00001080


	//----- nvinfo : EIATTR_CBANK_PARAM_SIZE
	.align		4
.L_55:
        /*0064*/ 	.byte	0x03, 0x19
        /*0066*/ 	.short	0x0018


	//----- nvinfo : EIATTR_PARAM_CBANK
	.align		4
        /*0068*/ 	.byte	0x04, 0x0a
        /*006a*/ 	.short	(.L_57 - .L_56)
	.align		4
.L_56:
        /*006c*/ 	.word	index@(.nv.constant0._Z16transpose_kernelPPjS0_jj)
        /*0070*/ 	.short	0x0380
        /*0072*/ 	.short	0x0018


	//----- nvinfo : EIATTR_SW_WAR
	.align		4
.L_57:
        /*0074*/ 	.byte	0x04, 0x36
        /*0076*/ 	.short	(.L_59 - .L_58)
.L_58:
        /*0078*/ 	.word	0x00000008
.L_59:


//--------------------- .nv.info._Z20fill_pointers_kernelPjjj --------------------------
	.section	.nv.info._Z20fill_pointers_kernelPjjj,"",@"SHT_CUDA_INFO"
	.sectionflags	@""
	.align	4


	//----- nvinfo : EIATTR_CUDA_API_VERSION
	.align		4
        /*0000*/ 	.byte	0x04, 0x37
        /*0002*/ 	.short	(.L_61 - .L_60)
.L_60:
        /*0004*/ 	.word	0x00000082


	//----- nvinfo : EIATTR_KPARAM_INFO
	.align		4
.L_61:
        /*0008*/ 	.byte	0x04, 0x17
        /*000a*/ 	.short	(.L_63 - .L_62)
.L_62:
        /*000c*/ 	.word	0x00000000
        /*0010*/ 	.short	0x0002
        /*0012*/ 	.short	0x000c
        /*0014*/ 	.byte	0x00, 0xf0, 0x11, 0x00


	//----- nvinfo : EIATTR_KPARAM_INFO
	.align		4
.L_63:
        /*0018*/ 	.byte	0x04, 0x17
        /*001a*/ 	.short	(.L_65 - .L_64)
.L_64:
        /*001c*/ 	.word	0x00000000
        /*0020*/ 	.short	0x0001
        /*0022*/ 	.short	0x0008
        /*0024*/ 	.byte	0x00, 0xf0, 0x11, 0x00


	//----- nvinfo : EIATTR_KPARAM_INFO
	.align		4
.L_65:
        /*0028*/ 	.byte	0x04, 0x17
        /*002a*/ 	.short	(.L_67 - .L_66)
.L_66:
        /*002c*/ 	.word	0x00000000
        /*0030*/ 	.short	0x0000
        /*0032*/ 	.short	0x0000
        /*0034*/ 	.byte	0x00, 0xf5, 0x21, 0x00


	//----- nvinfo : EIATTR_SPARSE_MMA_MASK
	.align		4
.L_67:
        /*0038*/ 	.byte	0x03, 0x50
        /*003a*/ 	.short	0x0000


	//----- nvinfo : EIATTR_MAXREG_COUNT
	.align		4
        /*003c*/ 	.byte	0x03, 0x1b
        /*003e*/ 	.short	0x00ff


	//----- nvinfo : EIATTR_MERCURY_ISA_VERSION
	.align		4
        /*0040*/ 	.byte	0x03, 0x5f
        /*0042*/ 	.short	0x0101


	//----- nvinfo : EIATTR_VRC_CTA_INIT_COUNT
	.align		4
        /*0044*/ 	.byte	0x02, 0x4a
	.zero		1
	.zero		1


	//----- nvinfo : EIATTR_EXIT_INSTR_OFFSETS
	.align		4
        /*0048*/ 	.byte	0x04, 0x1c
        /*004a*/ 	.short	(.L_69 - .L_68)


	//   ....[0]....
.L_68:
        /*004c*/ 	.word	0x00000070


	//   ....[1]....
        /*0050*/ 	.word	0x00000100


	//----- nvinfo : EIATTR_CBANK_PARAM_SIZE
	.align		4
.L_69:
        /*0054*/ 	.byte	0x03, 0x19
        /*0056*/ 	.short	0x0010


	//----- nvinfo : EIATTR_PARAM_CBANK
	.align		4
        /*0058*/ 	.byte	0x04, 0x0a
        /*005a*/ 	.short	(.L_71 - .L_70)
	.align		4
.L_70:
        /*005c*/ 	.word	index@(.nv.constant0._Z20fill_pointers_kernelPjjj)
        /*0060*/ 	.short	0x0380
        /*0062*/ 	.short	0x0010


	//----- nvinfo : EIATTR_SW_WAR
	.align		4
.L_71:
        /*0064*/ 	.byte	0x04, 0x36
        /*0066*/ 	.short	(.L_73 - .L_72)
.L_72:
        /*0068*/ 	.word	0x00000008
.L_73:


//--------------------- .nv.info._Z16fastHisto_kernelPPjS_j --------------------------
	.section	.nv.info._Z16fastHisto_kernelPPjS_j,"",@"SHT_CUDA_INFO"
	.sectionflags	@""
	.align	4


	//----- nvinfo : EIATTR_CUDA_API_VERSION
	.align		4
        /*0000*/ 	.byte	0x04, 0x37
        /*0002*/ 	.short	(.L_75 - .L_74)
.L_74:
        /*0004*/ 	.word	0x00000082


	//----- nvinfo : EIATTR_KPARAM_INFO
	.align		4
.L_75:
        /*0008*/ 	.byte	0x04, 0x17
        /*000a*/ 	.short	(.L_77 - .L_76)
.L_76:
        /*000c*/ 	.word	0x00000000
        /*0010*/ 	.short	0x0002
        /*0012*/ 	.short	0x0010
        /*0014*/ 	.byte	0x00, 0xf0, 0x11, 0x00


	//----- nvinfo : EIATTR_KPARAM_INFO
	.align		4
.L_77:
        /*0018*/ 	.byte	0x04, 0x17
        /*001a*/ 	.short	(.L_79 - .L_78)
.L_78:
        /*001c*/ 	.word	0x00000000
        /*0020*/ 	.short	0x0001
        /*0022*/ 	.short	0x0008
        /*0024*/ 	.byte	0x00, 0xf5, 0x21, 0x00


	//----- nvinfo : EIATTR_KPARAM_INFO
	.align		4
.L_79:
        /*0028*/ 	.byte	0x04, 0x17
        /*002a*/ 	.short	(.L_81 - .L_80)
.L_80:
        /*002c*/ 	.word	0x00000000
        /*0030*/ 	.short	0x0000
        /*0032*/ 	.short	0x0000
        /*0034*/ 	.byte	0x00, 0xf5, 0x21, 0x00


	//----- nvinfo : EIATTR_SPARSE_MMA_MASK
	.align		4
.L_81:
        /*0038*/ 	.byte	0x03, 0x50
        /*003a*/ 	.short	0x0000


	//----- nvinfo : EIATTR_MAXREG_COUNT
	.align		4
        /*003c*/ 	.byte	0x03, 0x1b
        /*003e*/ 	.short	0x00ff


	//----- nvinfo : EIATTR_MERCURY_ISA_VERSION
	.align		4
        /*0040*/ 	.byte	0x03, 0x5f
        /*0042*/ 	.short	0x0101


	//----- nvinfo : EIATTR_VRC_CTA_INIT_COUNT
	.align		4
        /*0044*/ 	.byte	0x02, 0x4a
	.zero		1
	.zero		1


	//----- nvinfo : EIATTR_EXIT_INSTR_OFFSETS
	.align		4
        /*0048*/ 	.byte	0x04, 0x1c
        /*004a*/ 	.short	(.L_83 - .L_82)


	//   ....[0]....
.L_82:
        /*004c*/ 	.word	0x00000070


	//   ....[1]....
        /*0050*/ 	.word	0x00000120


	//----- nvinfo : EIATTR_CBANK_PARAM_SIZE
	.align		4
.L_83:
        /*0054*/ 	.byte	0x03, 0x19
        /*0056*/ 	.short	0x0014


	//----- nvinfo : EIATTR_PARAM_CBANK
	.align		4
        /*0058*/ 	.byte	0x04, 0x0a
        /*005a*/ 	.short	(.L_85 - .L_84)
	.align		4
.L_84:
        /*005c*/ 	.word	index@(.nv.constant0._Z16fastHisto_kernelPPjS_j)
        /*0060*/ 	.short	0x0380
        /*0062*/ 	.short	0x0014


	//----- nvinfo : EIATTR_SW_WAR
	.align		4
.L_85:
        /*0064*/ 	.byte	0x04, 0x36
        /*0066*/ 	.short	(.L_87 - .L_86)
.L_86:
        /*0068*/ 	.word	0x00000008
.L_87:


//--------------------- .nv.callgraph             --------------------------
	.section	.nv.callgraph,"",@"SHT_CUDA_CALLGRAPH"
	.align	4
	.sectionentsize	8
	.align		4
        /*0000*/ 	.word	0x00000000
	.align		4
        /*0004*/ 	.word	0xffffffff
	.align		4
        /*0008*/ 	.word	0x00000000
	.align		4
        /*000c*/ 	.word	0xfffffffe
	.align		4
        /*0010*/ 	.word	0x00000000
	.align		4
        /*0014*/ 	.word	0xfffffffd
	.align		4
        /*0018*/ 	.word	0x00000000
	.align		4
        /*001c*/ 	.word	0xfffffffc


//--------------------- .text._Z13reduce_kernelPjS_jjb --------------------------
	.section	.text._Z13reduce_kernelPjS_jjb,"ax",@progbits
	.align	128
        .global         _Z13reduce_kernelPjS_jjb
        .type           _Z13reduce_kernelPjS_jjb,@function
        .size           _Z13reduce_kernelPjS_jjb,(.L_x_15 - _Z13reduce_kernelPjS_jjb)
        .other          _Z13reduce_kernelPjS_jjb,@"STO_CUDA_ENTRY STV_DEFAULT"
_Z13reduce_kernelPjS_jjb:
.text._Z13reduce_kernelPjS_jjb:
[----:B------:R-:W-:Y:S01]  /*0000*/  LDC R1, c[0x0][0x37c] ;  /* 0x0000df00ff017b82 */ /* 0x000fe20000000800 */
[----:B------:R-:W0:Y:S01]  /*0010*/  S2R R8, SR_TID.X ;  /* 0x0000000000087919 */ /* 0x000e220000002100 */
[----:B------:R-:W1:Y:S06]  /*0020*/  LDCU UR4, c[0x0][0x360] ;  /* 0x00006c00ff0477ac */ /* 0x000e6c0008000800 */
[----:B------:R-:W2:Y:S01]  /*0030*/  LDC.64 R2, c[0x0][0x388] ;  /* 0x0000e200ff027b82 */ /* 0x000ea20000000a00 */
[----:B------:R-:W0:Y:S01]  /*0040*/  S2R R13, SR_CTAID.X ;  /* 0x00000000000d7919 */ /* 0x000e220000002500 */
[----:B------:R-:W3:Y:S01]  /*0050*/  LDCU.64 UR6, c[0x0][0x358] ;  /* 0x00006b00ff0677ac */ /* 0x000ee20008000a00 */
[----:B-1----:R-:W-:-:S02]  /*0060*/  UISETP.GE.U32.AND UP0, UPT, UR4, 0x2, UPT ;  /* 0x000000020400788c */ /* 0x002fc4000bf06070 */
[----:B0-----:R-:W-:-:S04]  /*0070*/  IMAD R9, R13, UR4, R8 ;  /* 0x000000040d097c24 */ /* 0x001fc8000f8e0208 */
[----:B--2---:R-:W-:-:S03]  /*0080*/  IMAD.WIDE.U32 R2, R9, 0x4, R2 ;  /* 0x0000000409027825 */ /* 0x004fc600078e0002 */
[----:B---3--:R-:W-:Y:S05]  /*0090*/  BRA.U !UP0, `(.L_x_0) ;  /* 0x0000000108487547 */ /* 0x008fea000b800000 */
[----:B------:R-:W0:Y:S01]  /*00a0*/  LDC.64 R6, c[0x0][0x388] ;  /* 0x0000e200ff067b82 */ /* 0x000e220000000a00 */
[----:B------:R-:W1:Y:S02]  /*00b0*/  LDCU UR8, c[0x0][0x390] ;  /* 0x00007200ff0877ac */ /* 0x000e640008000800 */
.L_x_3:
[----:B------:R-:W-:Y:S01]  /*00c0*/  USHF.R.U32.HI UR5, URZ, 0x1, UR4 ;  /* 0x00000001ff057899 */ /* 0x000fe20008011604 */
[----:B------:R-:W-:Y:S05]  /*00d0*/  BSSY.RECONVERGENT B0, `(.L_x_1) ;  /* 0x000000a000007945 */ /* 0x000fea0003800200 */
[----:B------:R-:W-:-:S04]  /*00e0*/  IADD3 R5, PT, PT, R9, UR5, RZ ;  /* 0x0000000509057c10 */ /* 0x000fc8000fffe0ff */
[----:B-1----:R-:W-:-:S04]  /*00f0*/  ISETP.GE.U32.AND P0, PT, R5, UR8, PT ;  /* 0x0000000805007c0c */ /* 0x002fc8000bf06070 */
[----:B------:R-:W-:-:S13]  /*0100*/  ISETP.GE.U32.OR P0, PT, R8, UR5, P0 ;  /* 0x0000000508007c0c */ /* 0x000fda0008706470 */
[----:B------:R-:W-:Y:S05]  /*0110*/  @P0 BRA `(.L_x_2) ;  /* 0x0000000000140947 */ /* 0x000fea0003800000 */
[----:B0-----:R-:W-:Y:S01]  /*0120*/  IMAD.WIDE.U32 R4, R5, 0x4, R6 ;  /* 0x0000000405047825 */ /* 0x001fe200078e0006 */
[----:B------:R-:W2:Y:S05]  /*0130*/  LDG.E R0, desc[UR6][R2.64] ;  /* 0x0000000602007981 */ /* 0x000eaa000c1e1900 */
[----:B------:R-:W2:Y:S02]  /*0140*/  LDG.E R5, desc[UR6][R4.64] ;  /* 0x0000000604057981 */ /* 0x000ea4000c1e1900 */
[----:B--2---:R-:W-:-:S05]  /*0150*/  IADD3 R11, PT, PT, R0, R5, RZ ;  /* 0x00000005000b7210 */ /* 0x004fca0007ffe0ff */
[----:B------:R1:W-:Y:S02]  /*0160*/  STG.E desc[UR6][R2.64], R11 ;  /* 0x0000000b02007986 */ /* 0x0003e4000c101906 */
.L_x_2:
[----:B------:R-:W-:Y:S05]  /*0170*/  BSYNC.RECONVERGENT B0 ;  /* 0x0000000000007941 */ /* 0x000fea0003800200 */
.L_x_1:
[----:B------:R-:W-:Y:S01]  /*0180*/  BAR.SYNC.DEFER_BLOCKING 0x0 ;  /* 0x0000000000007b1d */ /* 0x000fe20000010000 */
[----:B------:R-:W-:-:S05]  /*0190*/  UISETP.GT.U32.AND UP0, UPT, UR4, 0x3, UPT ;  /* 0x000000030400788c */ /* 0x000fca000bf04070 */
[----:B------:R-:W-:-:S04]  /*01a0*/  UMOV UR4, UR5 ;  /* 0x0000000500047c82 */ /* 0x000fc80008000000 */
[----:B------:R-:W-:Y:S05]  /*01b0*/  BRA.U UP0, `(.L_x_3) ;  /* 0xfffffffd00c07547 */ /* 0x000fea000b83ffff */
.L_x_0:
[----:B------:R-:W2:Y:S02]  /*01c0*/  LDCU UR5, c[0x0][0x390] ;  /* 0x00007200ff0577ac */ /* 0x000ea40008000800 */
[----:B--2---:R-:W-:-:S04]  /*01d0*/  ISETP.GE.U32.AND P0, PT, R9, UR5, PT ;  /* 0x0000000509007c0c */ /* 0x004fc8000bf06070 */
[----:B------:R-:W-:-:S13]  /*01e0*/  ISETP.NE.OR P0, PT, R8, RZ, P0 ;  /* 0x000000ff0800720c */ /* 0x000fda0000705670 */
[----:B------:R-:W-:Y:S05]  /*01f0*/  @P0 EXIT ;  /* 0x000000000000094d */ /* 0x000fea0003800000 */
[----:B------:R-:W2:Y:S02]  /*0200*/  LDCU.U8 UR4, c[0x0][0x398] ;  /* 0x00007300ff0477ac */ /* 0x000ea40008000000 */
[----:B--2---:R-:W-:-:S04]  /*0210*/  UPRMT UR4, UR4, 0x8880, URZ ;  /* 0x0000888004047896 */ /* 0x004fc800080000ff */
[----:B------:R-:W-:-:S09]  /*0220*/  UISETP.NE.AND UP0, UPT, UR4, URZ, UPT ;  /* 0x000000ff0400728c */ /* 0x000fd2000bf05270 */
[----:B------:R-:W-:Y:S05]  /*0230*/  BRA.U UP0, `(.L_x_4) ;  /* 0x0000000100147547 */ /* 0x000fea000b800000 */
[----:B-1----:R-:W2:Y:S01]  /*0240*/  LDG.E R3, desc[UR6][R2.64] ;  /* 0x0000000602037981 */ /* 0x002ea2000c1e1900 */
[----:B------:R-:W1:Y:S02]  /*0250*/  LDC.64 R4, c[0x0][0x380] ;  /* 0x0000e000ff047b82 */ /* 0x000e640000000a00 */
[----:B-1----:R-:W-:-:S05]  /*0260*/  IMAD.WIDE.U32 R4, R13, 0x4, R4 ;  /* 0x000000040d047825 */ /* 0x002fca00078e0004 */
[----:B--2---:R-:W-:Y:S01]  /*0270*/  STG.E desc[UR6][R4.64], R3 ;  /* 0x0000000304007986 */ /* 0x004fe2000c101906 */
[----:B------:R-:W-:Y:S05]  /*0280*/  EXIT ;  /* 0x000000000000794d */ /* 0x000fea0003800000 */
.L_x_4:
[----:B-1----:R-:W2:Y:S01]  /*0290*/  LDG.E R3, desc[UR6][R2.64] ;  /* 0x0000000602037981 */ /* 0x002ea2000c1e1900 */
[----:B0-----:R-:W0:Y:S08]  /*02a0*/  LDC R7, c[0x0][0x394] ;  /* 0x0000e500ff077b82 */ /* 0x001e300000000800 */
[----:B------:R-:W0:Y:S02]  /*02b0*/  LDC.64 R4, c[0x0][0x380] ;  /* 0x0000e000ff047b82 */ /* 0x000e240000000a00 */
[----:B0-----:R-:W-:-:S05]  /*02c0*/  IMAD.WIDE.U32 R4, R7, 0x4, R4 ;  /* 0x0000000407047825 */ /* 0x001fca00078e0004 */
[----:B--2---:R-:W-:Y:S01]  /*02d0*/  STG.E desc[UR6][R4.64], R3 ;  /* 0x0000000304007986 */ /* 0x004fe2000c101906 */
[----:B------:R-:W-:Y:S05]  /*02e0*/  EXIT ;  /* 0x000000000000794d */ /* 0x000fea0003800000 */
.L_x_5:
[----:B------:R-:W-:-:S00]  /*02f0*/  BRA `(.L_x_5) ;  /* 0xfffffffc00fc7947 */ /* 0x000fc0000383ffff */
[----:B------:R-:W-:-:S00]  /*0300*/  NOP ;  /* 0x0000000000007918 */ /* 0x000fc00000000000 */
[----:B------:R-:W-:-:S00]  /*0310*/  NOP ;  /* 0x0000000000007918 */ /* 0x000fc00000000000 */
[----:B------:R-:W-:-:S00]  /*0320*/  NOP ;  /* 0x0000000000007918 */ /* 0x000fc00000000000 */
[----:B------:R-:W-:-:S00]  /*0330*/  NOP ;  /* 0x0000000000007918 */ /* 0x000fc00000000000 */
[----:B------:R-:W-:-:S00]  /*0340*/  NOP ;  /* 0x0000000000007918 */ /* 0x000fc00000000000 */
[----:B------:R-:W-:-:S00]  /*0350*/  NOP ;  /* 0x0000000000007918 */ /* 0x000fc00000000000 */
[----:B------:R-:W-:-:S00]  /*0360*/  NOP ;  /* 0x0000000000007918 */ /* 0x000fc00000000000 */
[----:B------:R-:W-:-:S00]  /*0370*/  NOP ;  /* 0x0000000000007918 */ /* 0x000fc00000000000 */
.L_x_15:


//--------------------- .text._Z16transpose_kernelPPjS0_jj --------------------------
	.section	.text._Z16transpose_kernelPPjS0_jj,"ax",@progbits
	.align	128
        .global         _Z16transpose_kernelPPjS0_jj
        .type           _Z16transpose_kernelPPjS0_jj,@function
        .size           _Z16transpose_kernelPPjS0_jj,(.L_x_16 - _Z16transpose_kernelPPjS0_jj)
        .other          _Z16transpose_kernelPPjS0_jj,@"STO_CUDA_ENTRY STV_DEFAULT"
_Z16transpose_kernelPPjS0_jj:
.text._Z16transpose_kernelPPjS0_jj:
[----:B------:R-:W-:Y:S01]  /*0000*/  LDC R1, c[0x0][0x37c] ;  /* 0x0000df00ff017b82 */ /* 0x000fe20000000800 */
[----:B------:R-:W0:Y:S02]  /*0010*/  LDCU.64 UR6, c[0x0][0x390] ;  /* 0x00007200ff0677ac */ /* 0x000e240008000a00 */
[----:B0-----:R-:W-:-:S04]  /*0020*/  ISETP.NE.AND P0, PT, RZ, UR6, PT ;  /* 0x00000006ff007c0c */ /* 0x001fc8000bf05270 */
[----:B------:R-:W-:-:S13]  /*0030*/  ISETP.EQ.OR P0, PT, RZ, UR7, !P0 ;  /* 0x00000007ff007c0c */ /* 0x000fda000c702670 */
[----:B------:R-:W-:Y:S05]  /*0040*/  @P0 EXIT ;  /* 0x000000000000094d */ /* 0x000fea0003800000 */
[----:B------:R-:W0:Y:S01]  /*0050*/  LDCU.64 UR8, c[0x0][0x388] ;  /* 0x00007100ff0877ac */ /* 0x000e220008000a00 */
[----:B------:R-:W-:Y:S01]  /*0060*/  HFMA2 R0, -RZ, RZ, 0, 0 ;  /* 0x00000000ff007431 */ /* 0x000fe200000001ff */
[----:B------:R-:W-:Y:S02]  /*0070*/  ULOP3.LUT UR11, UR6, 0xf, URZ, 0xc0, !UPT ;  /* 0x0000000f060b7892 */ /* 0x000fe4000f8ec0ff */
[----:B------:R-:W-:Y:S02]  /*0080*/  ULOP3.LUT UR12, UR6, 0x7, URZ, 0xc0, !UPT ;  /* 0x00000007060c7892 */ /* 0x000fe4000f8ec0ff */
[----:B------:R-:W-:Y:S02]  /*0090*/  ULOP3.LUT UR13, UR6, 0xfffffff0, URZ, 0xc0, !UPT ;  /* 0xfffffff0060d7892 */ /* 0x000fe4000f8ec0ff */
[----:B------:R-:W-:Y:S02]  /*00a0*/  UIADD3 UR4, UPT, UPT, UR11, -0x1, URZ ;  /* 0xffffffff0b047890 */ /* 0x000fe4000fffe0ff */
[----:B------:R-:W-:-:S02]  /*00b0*/  UIADD3 UR5, UPT, UPT, UR12, -0x1, URZ ;  /* 0xffffffff0c057890 */ /* 0x000fc4000fffe0ff */
[----:B------:R-:W-:Y:S01]  /*00c0*/  ULOP3.LUT UR6, UR6, 0x3, URZ, 0xc0, !UPT ;  /* 0x0000000306067892 */ /* 0x000fe2000f8ec0ff */
[----:B------:R-:W1:Y:S01]  /*00d0*/  LDCU.64 UR14, c[0x0][0x358] ;  /* 0x00006b00ff0e77ac */ /* 0x000e620008000a00 */
[----:B0-----:R-:W-:Y:S02]  /*00e0*/  UIADD3 UR8, UP0, UPT, UR8, 0x40, URZ ;  /* 0x0000004008087890 */ /* 0x001fe4000ff1e0ff */
[----:B------:R-:W-:Y:S02]  /*00f0*/  UIADD3 UR10, UPT, UPT, -UR13, URZ, URZ ;  /* 0x000000ff0d0a7290 */ /* 0x000fe4000fffe1ff */
[----:B------:R-:W-:Y:S02]  /*0100*/  UIADD3.X UR9, UPT, UPT, URZ, UR9, URZ, UP0, !UPT ;  /* 0x00000009ff097290 */ /* 0x000fe400087fe4ff */
[----:B------:R-:W-:Y:S02]  /*0110*/  UISETP.GE.U32.AND UP0, UPT, UR4, 0x7, UPT ;  /* 0x000000070400788c */ /* 0x000fe4000bf06070 */
[----:B------:R-:W-:-:S11]  /*0120*/  UISETP.GE.U32.AND UP1, UPT, UR5, 0x3, UPT ;  /* 0x000000030500788c */ /* 0x000fd6000bf26070 */
.L_x_11:
[----:B0-----:R-:W0:Y:S01]  /*0130*/  LDCU UR4, c[0x0][0x390] ;  /* 0x00007200ff0477ac */ /* 0x001e220008000800 */
[----:B--2---:R-:W2:Y:S01]  /*0140*/  LDC.64 R2, c[0x0][0x380] ;  /* 0x0000e000ff027b82 */ /* 0x004ea20000000a00 */
[----:B------:R-:W-:Y:S01]  /*0150*/  MOV R4, RZ ;  /* 0x000000ff00047202 */ /* 0x000fe20000000f00 */
[----:B0-----:R-:W-:Y:S01]  /*0160*/  UISETP.GE.U32.AND UP2, UPT, UR4, 0x10, UPT ;  /* 0x000000100400788c */ /* 0x001fe2000bf46070 */
[----:B--2---:R-:W-:-:S08]  /*0170*/  IMAD.WIDE.U32 R2, R0, 0x8, R2 ;  /* 0x0000000800027825 */ /* 0x004fd000078e0002 */
[----:B---34-:R-:W-:Y:S05]  /*0180*/  BRA.U !UP2, `(.L_x_6) ;  /* 0x000000050af47547 */ /* 0x018fea000b800000 */
[----:B------:R-:W-:Y:S01]  /*0190*/  MOV R4, UR8 ;  /* 0x0000000800047c02 */ /* 0x000fe20008000f00 */
[----:B------:R-:W-:Y:S01]  /*01a0*/  UMOV UR4, URZ ;  /* 0x000000ff00047c82 */ /* 0x000fe20008000000 */
[----:B------:R-:W-:Y:S01]  /*01b0*/  MOV R5, UR9 ;  /* 0x0000000900057c02 */ /* 0x000fe20008000f00 */
[----:B------:R-:W-:Y:S01]  /*01c0*/  UMOV UR5, URZ ;  /* 0x000000ff00057c82 */ /* 0x000fe20008000000 */
[----:B------:R-:W-:-:S05]  /*01d0*/  UMOV UR7, UR10 ;  /* 0x0000000a00077c82 */ /* 0x000fca0008000000 */
.L_x_7:
[----:B-12---:R-:W2:Y:S04]  /*01e0*/  LDG.E.64 R6, desc[UR14][R4.64+-0x40] ;  /* 0xffffc00e04067981 */ /* 0x006ea8000c1e1b00 */
[----:B------:R-:W3:Y:S01]  /*01f0*/  LDG.E.64 R8, desc[UR14][R2.64] ;  /* 0x0000000e02087981 */ /* 0x000ee2000c1e1b00 */
[----:B--2---:R-:W-:-:S05]  /*0200*/  IMAD.WIDE.U32 R6, R0, 0x4, R6 ;  /* 0x0000000400067825 */ /* 0x004fca00078e0006 */
[----:B------:R-:W2:Y:S01]  /*0210*/  LDG.E R17, desc[UR14][R6.64] ;  /* 0x0000000e06117981 */ /* 0x000ea2000c1e1900 */
[----:B---3--:R-:W-:-:S04]  /*0220*/  IADD3 R12, P0, PT, R8, UR4, RZ ;  /* 0x00000004080c7c10 */ /* 0x008fc8000ff1e0ff */
[----:B------:R-:W-:-:S05]  /*0230*/  IADD3.X R13, PT, PT, R9, UR5, RZ, P0, !PT ;  /* 0x00000005090d7c10 */ /* 0x000fca00087fe4ff */
[----:B--2---:R0:W-:Y:S04]  /*0240*/  STG.E desc[UR14][R12.64], R17 ;  /* 0x000000110c007986 */ /* 0x0041e8000c10190e */
[----:B------:R-:W2:Y:S04]  /*0250*/  LDG.E.64 R8, desc[UR14][R4.64+-0x38] ;  /* 0xffffc80e04087981 */ /* 0x000ea8000c1e1b00 */
        /* <DEDUP_REMOVED lines=9> */
[----:B0-----:R-:W2:Y:S01]  /*02f0*/  LDG.E R17, desc[UR14][R6.64] ;  /* 0x0000000e06117981 */ /* 0x001ea2000c1e1900 */
[----:B---3--:R-:W-:-:S04]  /*0300*/  IADD3 R12, P0, PT, R10, UR4, RZ ;  /* 0x000000040a0c7c10 */ /* 0x008fc8000ff1e0ff */
[----:B------:R-:W-:-:S05]  /*0310*/  IADD3.X R13, PT, PT, R11, UR5, RZ, P0, !PT ;  /* 0x000000050b0d7c10 */ /* 0x000fca00087fe4ff */
[----:B--2---:R0:W-:Y:S04]  /*0320*/  STG.E desc[UR14][R12.64+0x8], R17 ;  /* 0x000008110c007986 */ /* 0x0041e8000c10190e */
[----:B------:R-:W2:Y:S04]  /*0330*/  LDG.E.64 R8, desc[UR14][R4.64+-0x28] ;  /* 0xffffd80e04087981 */ /* 0x000ea8000c1e1b00 */
[----:B------:R-:W3:Y:S01]  /*0340*/  LDG.E.64 R10, desc[UR14][R2.64] ;  /* 0x0000000e020a7981 */ /* 0x000ee2000c1e1b00 */
[----:B--2---:R-:W-:-:S05]  /*0350*/  IMAD.WIDE.U32 R8, R0, 0x4, R8 ;  /* 0x0000000400087825 */ /* 0x004fca00078e0008 */
[----:B-1----:R-:W2:Y:S01]  /*0360*/  LDG.E R19, desc[UR14][R8.64] ;  /* 0x0000000e08137981 */ /* 0x002ea2000c1e1900 */
        /* <DEDUP_REMOVED lines=73> */
[----:B------:R-:W3:Y:S04]  /*0800*/  LDG.E.64 R6, desc[UR14][R4.64+0x30] ;  /* 0x0000300e04067981 */ /* 0x000ee8000c1e1b00 */
[----:B------:R-:W0:Y:S01]  /*0810*/  LDG.E.64 R10, desc[UR14][R2.64] ;  /* 0x0000000e020a7981 */ /* 0x000e22000c1e1b00 */
[----:B---3--:R-:W-:-:S06]  /*0820*/  IMAD.WIDE.U32 R6, R0, 0x4, R6 ;  /* 0x0000000400067825 */ /* 0x008fcc00078e0006 */
[----:B------:R-:W3:Y:S01]  /*0830*/  LDG.E R7, desc[UR14][R6.64] ;  /* 0x0000000e06077981 */ /* 0x000ee2000c1e1900 */
[----:B0-----:R-:W-:-:S04]  /*0840*/  IADD3 R12, P0, PT, R10, UR4, RZ ;  /* 0x000000040a0c7c10 */ /* 0x001fc8000ff1e0ff */
[----:B------:R-:W-:-:S05]  /*0850*/  IADD3.X R13, PT, PT, R11, UR5, RZ, P0, !PT ;  /* 0x000000050b0d7c10 */ /* 0x000fca00087fe4ff */
[----:B---3--:R2:W-:Y:S04]  /*0860*/  STG.E desc[UR14][R12.64+0x38], R7 ;  /* 0x000038070c007986 */ /* 0x0085e8000c10190e */
[----:B------:R-:W3:Y:S04]  /*0870*/  LDG.E.64 R8, desc[UR14][R4.64+0x38] ;  /* 0x0000380e04087981 */ /* 0x000ee8000c1e1b00 */
[----:B------:R-:W4:Y:S01]  /*0880*/  LDG.E.64 R10, desc[UR14][R2.64] ;  /* 0x0000000e020a7981 */ /* 0x000f22000c1e1b00 */
[----:B---3--:R-:W-:-:S06]  /*0890*/  IMAD.WIDE.U32 R8, R0, 0x4, R8 ;  /* 0x0000000400087825 */ /* 0x008fcc00078e0008 */
[----:B------:R-:W3:Y:S01]  /*08a0*/  LDG.E R9, desc[UR14][R8.64] ;  /* 0x0000000e08097981 */ /* 0x000ee2000c1e1900 */
[----:B----4-:R-:W-:Y:S01]  /*08b0*/  IADD3 R10, P0, PT, R10, UR4, RZ ;  /* 0x000000040a0a7c10 */ /* 0x010fe2000ff1e0ff */
[----:B------:R-:W-:Y:S02]  /*08c0*/  UIADD3 UR4, UP2, UPT, UR4, 0x40, URZ ;  /* 0x0000004004047890 */ /* 0x000fe4000ff5e0ff */
[----:B------:R-:W-:Y:S01]  /*08d0*/  UIADD3 UR7, UPT, UPT, UR7, 0x10, URZ ;  /* 0x0000001007077890 */ /* 0x000fe2000fffe0ff */
[----:B------:R-:W-:Y:S01]  /*08e0*/  IADD3.X R11, PT, PT, R11, UR5, RZ, P0, !PT ;  /* 0x000000050b0b7c10 */ /* 0x000fe200087fe4ff */
[----:B------:R-:W-:Y:S01]  /*08f0*/  UIADD3.X UR5, UPT, UPT, URZ, UR5, URZ, UP2, !UPT ;  /* 0x00000005ff057290 */ /* 0x000fe200097fe4ff */
[----:B------:R-:W-:Y:S01]  /*0900*/  IADD3 R4, P0, PT, R4, 0x80, RZ ;  /* 0x0000008004047810 */ /* 0x000fe20007f1e0ff */
[----:B------:R-:W-:-:S03]  /*0910*/  UISETP.NE.AND UP2, UPT, UR7, URZ, UPT ;  /* 0x000000ff0700728c */ /* 0x000fc6000bf45270 */
[----:B------:R-:W-:Y:S01]  /*0920*/  IADD3.X R5, PT, PT, RZ, R5, RZ, P0, !PT ;  /* 0x00000005ff057210 */ /* 0x000fe200007fe4ff */
[----:B---3--:R2:W-:Y:S05]  /*0930*/  STG.E desc[UR14][R10.64+0x3c], R9 ;  /* 0x00003c090a007986 */ /* 0x0085ea000c10190e */
[----:B------:R-:W-:Y:S05]  /*0940*/  BRA.U UP2, `(.L_x_7) ;  /* 0xfffffff902247547 */ /* 0x000fea000b83ffff */
[----:B------:R-:W-:-:S07]  /*0950*/  MOV R4, UR13 ;  /* 0x0000000d00047c02 */ /* 0x000fce0008000f00 */
.L_x_6:
[----:B------:R-:W-:-:S09]  /*0960*/  UISETP.NE.AND UP2, UPT, UR11, URZ, UPT ;  /* 0x000000ff0b00728c */ /* 0x000fd2000bf45270 */
[----:B------:R-:W-:Y:S05]  /*0970*/  BRA.U !UP2, `(.L_x_8) ;  /* 0x000000050ab07547 */ /* 0x000fea000b800000 */
[----:B------:R-:W-:Y:S01]  /*0980*/  UISETP.NE.AND UP2, UPT, UR12, URZ, UPT ;  /* 0x000000ff0c00728c */ /* 0x000fe2000bf45270 */
[----:B------:R-:W-:Y:S10]  /*0990*/  BRA.U !UP0, `(.L_x_9) ;  /* 0x0000000108cc7547 */ /* 0x000ff4000b800000 */
[----:B--2---:R-:W0:Y:S01]  /*09a0*/  LDC.64 R6, c[0x0][0x388] ;  /* 0x0000e200ff067b82 */ /* 0x004e220000000a00 */
[----:B-1----:R-:W2:Y:S01]  /*09b0*/  LDG.E.64 R10, desc[UR14][R2.64] ;  /* 0x0000000e020a7981 */ /* 0x002ea2000c1e1b00 */
[----:B0-----:R-:W-:-:S05]  /*09c0*/  IMAD.WIDE.U32 R6, R4, 0x8, R6 ;  /* 0x0000000804067825 */ /* 0x001fca00078e0006 */
[----:B------:R-:W3:Y:S02]  /*09d0*/  LDG.E.64 R8, desc[UR14][R6.64] ;  /* 0x0000000e06087981 */ /* 0x000ee4000c1e1b00 */
[----:B---3--:R-:W-:-:S06]  /*09e0*/  IMAD.WIDE.U32 R8, R0, 0x4, R8 ;  /* 0x0000000400087825 */ /* 0x008fcc00078e0008 */
[----:B------:R-:W3:Y:S01]  /*09f0*/  LDG.E R9, desc[UR14][R8.64] ;  /* 0x0000000e08097981 */ /* 0x000ee2000c1e1900 */
[----:B--2---:R-:W-:-:S05]  /*0a00*/  IMAD.WIDE.U32 R10, R4, 0x4, R10 ;  /* 0x00000004040a7825 */ /* 0x004fca00078e000a */
[----:B---3--:R0:W-:Y:S04]  /*0a10*/  STG.E desc[UR14][R10.64], R9 ;  /* 0x000000090a007986 */ /* 0x0081e8000c10190e */
[----:B------:R-:W2:Y:S04]  /*0a20*/  LDG.E.64 R12, desc[UR14][R6.64+0x8] ;  /* 0x0000080e060c7981 */ /* 0x000ea8000c1e1b00 */
[----:B------:R-:W3:Y:S01]  /*0a30*/  LDG.E.64 R14, desc[UR14][R2.64] ;  /* 0x0000000e020e7981 */ /* 0x000ee2000c1e1b00 */
[----:B--2---:R-:W-:-:S06]  /*0a40*/  IMAD.WIDE.U32 R12, R0, 0x4, R12 ;  /* 0x00000004000c7825 */ /* 0x004fcc00078e000c */
[----:B------:R-:W2:Y:S01]  /*0a50*/  LDG.E R13, desc[UR14][R12.64] ;  /* 0x0000000e0c0d7981 */ /* 0x000ea2000c1e1900 */
[----:B---3--:R-:W-:-:S05]  /*0a60*/  IMAD.WIDE.U32 R14, R4, 0x4, R14 ;  /* 0x00000004040e7825 */ /* 0x008fca00078e000e */
[----:B--2---:R1:W-:Y:S04]  /*0a70*/  STG.E desc[UR14][R14.64+0x4], R13 ;  /* 0x0000040d0e007986 */ /* 0x0043e8000c10190e */
[----:B------:R-:W2:Y:S04]  /*0a80*/  LDG.E.64 R16, desc[UR14][R6.64+0x10] ;  /* 0x0000100e06107981 */ /* 0x000ea8000c1e1b00 */
[----:B------:R-:W3:Y:S01]  /*0a90*/  LDG.E.64 R18, desc[UR14][R2.64] ;  /* 0x0000000e02127981 */ /* 0x000ee2000c1e1b00 */
[----:B--2---:R-:W-:-:S06]  /*0aa0*/  IMAD.WIDE.U32 R16, R0, 0x4, R16 ;  /* 0x0000000400107825 */ /* 0x004fcc00078e0010 */
[----:B------:R-:W2:Y:S01]  /*0ab0*/  LDG.E R17, desc[UR14][R16.64] ;  /* 0x0000000e10117981 */ /* 0x000ea2000c1e1900 */
[----:B---3--:R-:W-:-:S05]  /*0ac0*/  IMAD.WIDE.U32 R18, R4, 0x4, R18 ;  /* 0x0000000404127825 */ /* 0x008fca00078e0012 */
[----:B--2---:R2:W-:Y:S04]  /*0ad0*/  STG.E desc[UR14][R18.64+0x8], R17 ;  /* 0x0000081112007986 */ /* 0x0045e8000c10190e */
[----:B0-----:R-:W3:Y:S04]  /*0ae0*/  LDG.E.64 R8, desc[UR14][R6.64+0x18] ;  /* 0x0000180e06087981 */ /* 0x001ee8000c1e1b00 */
[----:B------:R-:W4:Y:S01]  /*0af0*/  LDG.E.64 R10, desc[UR14][R2.64] ;  /* 0x0000000e020a7981 */ /* 0x000f22000c1e1b00 */
[----:B---3--:R-:W-:-:S06]  /*0b00*/  IMAD.WIDE.U32 R8, R0, 0x4, R8 ;  /* 0x0000000400087825 */ /* 0x008fcc00078e0008 */
[----:B------:R-:W3:Y:S01]  /*0b10*/  LDG.E R9, desc[UR14][R8.64] ;  /* 0x0000000e08097981 */ /* 0x000ee2000c1e1900 */
[----:B----4-:R-:W-:-:S05]  /*0b20*/  IMAD.WIDE.U32 R10, R4, 0x4, R10 ;  /* 0x00000004040a7825 */ /* 0x010fca00078e000a */
[----:B---3--:R0:W-:Y:S04]  /*0b30*/  STG.E desc[UR14][R10.64+0xc], R9 ;  /* 0x00000c090a007986 */ /* 0x0081e8000c10190e */
[----:B-1----:R-:W3:Y:S04]  /*0b40*/  LDG.E.64 R12, desc[UR14][R6.64+0x20] ;  /* 0x0000200e060c7981 */ /* 0x002ee8000c1e1b00 */
[----:B------:R-:W4:Y:S01]  /*0b50*/  LDG.E.64 R14, desc[UR14][R2.64] ;  /* 0x0000000e020e7981 */ /* 0x000f22000c1e1b00 */
[----:B---3--:R-:W-:-:S06]  /*0b60*/  IMAD.WIDE.U32 R12, R0, 0x4, R12 ;  /* 0x00000004000c7825 */ /* 0x008fcc00078e000c */
[----:B------:R-:W3:Y:S01]  /*0b70*/  LDG.E R13, desc[UR14][R12.64] ;  /* 0x0000000e0c0d7981 */ /* 0x000ee2000c1e1900 */
[----:B----4-:R-:W-:-:S05]  /*0b80*/  IMAD.WIDE.U32 R14, R4, 0x4, R14 ;  /* 0x00000004040e7825 */ /* 0x010fca00078e000e */
[----:B---3--:R1:W-:Y:S04]  /*0b90*/  STG.E desc[UR14][R14.64+0x10], R13 ;  /* 0x0000100d0e007986 */ /* 0x0083e8000c10190e */
[----:B--2---:R-:W2:Y:S04]  /*0ba0*/  LDG.E.64 R16, desc[UR14][R6.64+0x28] ;  /* 0x0000280e06107981 */ /* 0x004ea8000c1e1b00 */
[----:B------:R-:W3:Y:S01]  /*0bb0*/  LDG.E.64 R18, desc[UR14][R2.64] ;  /* 0x0000000e02127981 */ /* 0x000ee2000c1e1b00 */
[----:B--2---:R-:W-:-:S06]  /*0bc0*/  IMAD.WIDE.U32 R16, R0, 0x4, R16 ;  /* 0x0000000400107825 */ /* 0x004fcc00078e0010 */
[----:B------:R-:W2:Y:S01]  /*0bd0*/  LDG.E R17, desc[UR14][R16.64] ;  /* 0x0000000e10117981 */ /* 0x000ea2000c1e1900 */
[----:B---3--:R-:W-:-:S05]  /*0be0*/  IMAD.WIDE.U32 R18, R4, 0x4, R18 ;  /* 0x0000000404127825 */ /* 0x008fca00078e0012 */
[----:B--2---:R3:W-:Y:S04]  /*0bf0*/  STG.E desc[UR14][R18.64+0x14], R17 ;  /* 0x0000141112007986 */ /* 0x0047e8000c10190e */
[----:B0-----:R-:W2:Y:S04]  /*0c00*/  LDG.E.64 R8, desc[UR14][R6.64+0x30] ;  /* 0x0000300e06087981 */ /* 0x001ea8000c1e1b00 */
[----:B------:R-:W4:Y:S01]  /*0c10*/  LDG.E.64 R10, desc[UR14][R2.64] ;  /* 0x0000000e020a7981 */ /* 0x000f22000c1e1b00 */
[----:B--2---:R-:W-:-:S06]  /*0c20*/  IMAD.WIDE.U32 R8, R0, 0x4, R8 ;  /* 0x0000000400087825 */ /* 0x004fcc00078e0008 */
[----:B------:R-:W2:Y:S01]  /*0c30*/  LDG.E R9, desc[UR14][R8.64] ;  /* 0x0000000e08097981 */ /* 0x000ea2000c1e1900 */
[----:B----4-:R-:W-:-:S05]  /*0c40*/  IMAD.WIDE.U32 R10, R4, 0x4, R10 ;  /* 0x00000004040a7825 */ /* 0x010fca00078e000a */
[----:B--2---:R3:W-:Y:S04]  /*0c50*/  STG.E desc[UR14][R10.64+0x18], R9 ;  /* 0x000018090a007986 */ /* 0x0047e8000c10190e */
[----:B-1----:R-:W2:Y:S04]  /*0c60*/  LDG.E.64 R12, desc[UR14][R6.64+0x38] ;  /* 0x0000380e060c7981 */ /* 0x002ea8000c1e1b00 */
[----:B------:R-:W4:Y:S01]  /*0c70*/  LDG.E.64 R14, desc[UR14][R2.64] ;  /* 0x0000000e020e7981 */ /* 0x000f22000c1e1b00 */
[----:B--2---:R-:W-:-:S06]  /*0c80*/  IMAD.WIDE.U32 R12, R0, 0x4, R12 ;  /* 0x00000004000c7825 */ /* 0x004fcc00078e000c */
[----:B------:R-:W2:Y:S01]  /*0c90*/  LDG.E R13, desc[UR14][R12.64] ;  /* 0x0000000e0c0d7981 */ /* 0x000ea2000c1e1900 */
[C---:B----4-:R-:W-:Y:S01]  /*0ca0*/  IMAD.WIDE.U32 R14, R4.reuse, 0x4, R14 ;  /* 0x00000004040e7825 */ /* 0x050fe200078e000e */
[----:B------:R-:W-:-:S04]  /*0cb0*/  IADD3 R4, PT, PT, R4, 0x8, RZ ;  /* 0x0000000804047810 */ /* 0x000fc80007ffe0ff */
[----:B--2---:R3:W-:Y:S03]  /*0cc0*/  STG.E desc[UR14][R14.64+0x1c], R13 ;  /* 0x00001c0d0e007986 */ /* 0x0047e6000c10190e */
.L_x_9:
[----:B------:R-:W-:Y:S05]  /*0cd0*/  BRA.U !UP2, `(.L_x_8) ;  /* 0x000000010ad87547 */ /* 0x000fea000b800000 */
[----:B------:R-:W-:Y:S01]  /*0ce0*/  UISETP.NE.AND UP2, UPT, UR6, URZ, UPT ;  /* 0x000000ff0600728c */ /* 0x000fe2000bf45270 */
[----:B------:R-:W-:Y:S10]  /*0cf0*/  BRA.U !UP1, `(.L_x_10) ;  /* 0x00000001096c7547 */ /* 0x000ff4000b800000 */
[----:B--2---:R-:W0:Y:S01]  /*0d00*/  LDC.64 R6, c[0x0][0x388] ;  /* 0x0000e200ff067b82 */ /* 0x004e220000000a00 */
[----:B-1-3--:R-:W2:Y:S01]  /*0d10*/  LDG.E.64 R10, desc[UR14][R2.64] ;  /* 0x0000000e020a7981 */ /* 0x00aea2000c1e1b00 */
        /* <DEDUP_REMOVED lines=18> */
[----:B0-----:R-:W2:Y:S04]  /*0e40*/  LDG.E.64 R8, desc[UR14][R6.64+0x18] ;  /* 0x0000180e06087981 */ /* 0x001ea8000c1e1b00 */
[----:B------:R-:W3:Y:S01]  /*0e50*/  LDG.E.64 R10, desc[UR14][R2.64] ;  /* 0x0000000e020a7981 */ /* 0x000ee2000c1e1b00 */
[----:B--2---:R-:W-:-:S06]  /*0e60*/  IMAD.WIDE.U32 R8, R0, 0x4, R8 ;  /* 0x0000000400087825 */ /* 0x004fcc00078e0008 */
[----:B------:R-:W2:Y:S01]  /*0e70*/  LDG.E R9, desc[UR14][R8.64] ;  /* 0x0000000e08097981 */ /* 0x000ea2000c1e1900 */
[C---:B---3--:R-:W-:Y:S01]  /*0e80*/  IMAD.WIDE.U32 R10, R4.reuse, 0x4, R10 ;  /* 0x00000004040a7825 */ /* 0x048fe200078e000a */
[----:B------:R-:W-:-:S04]  /*0e90*/  IADD3 R4, PT, PT, R4, 0x4, RZ ;  /* 0x0000000404047810 */ /* 0x000fc80007ffe0ff */
[----:B--2---:R4:W-:Y:S03]  /*0ea0*/  STG.E desc[UR14][R10.64+0xc], R9 ;  /* 0x00000c090a007986 */ /* 0x0049e6000c10190e */
.L_x_10:
[----:B------:R-:W-:Y:S05]  /*0eb0*/  BRA.U !UP2, `(.L_x_8) ;  /* 0x000000010a607547 */ /* 0x000fea000b800000 */
[----:B--234-:R-:W0:Y:S01]  /*0ec0*/  LDC.64 R10, c[0x0][0x388] ;  /* 0x0000e200ff0a7b82 */ /* 0x01ce220000000a00 */
[----:B-1----:R-:W2:Y:S01]  /*0ed0*/  LDG.E.64 R8, desc[UR14][R2.64] ;  /* 0x0000000e02087981 */ /* 0x002ea2000c1e1b00 */
[----:B0-----:R-:W-:-:S05]  /*0ee0*/  IMAD.WIDE.U32 R10, R4, 0x8, R10 ;  /* 0x00000008040a7825 */ /* 0x001fca00078e000a */
[----:B------:R-:W3:Y:S02]  /*0ef0*/  LDG.E.64 R6, desc[UR14][R10.64] ;  /* 0x0000000e0a067981 */ /* 0x000ee4000c1e1b00 */
[----:B---3--:R-:W-:-:S06]  /*0f00*/  IMAD.WIDE.U32 R6, R0, 0x4, R6 ;  /* 0x0000000400067825 */ /* 0x008fcc00078e0006 */
[----:B------:R-:W3:Y:S01]  /*0f10*/  LDG.E R7, desc[UR14][R6.64] ;  /* 0x0000000e06077981 */ /* 0x000ee2000c1e1900 */
[----:B--2---:R-:W-:Y:S01]  /*0f20*/  IMAD.WIDE.U32 R8, R4, 0x4, R8 ;  /* 0x0000000404087825 */ /* 0x004fe200078e0008 */
[----:B------:R-:W-:-:S04]  /*0f30*/  UISETP.NE.AND UP2, UPT, UR6, 0x1, UPT ;  /* 0x000000010600788c */ /* 0x000fc8000bf45270 */
[----:B---3--:R0:W-:Y:S05]  /*0f40*/  STG.E desc[UR14][R8.64], R7 ;  /* 0x0000000708007986 */ /* 0x0081ea000c10190e */
[----:B------:R-:W-:Y:S05]  /*0f50*/  BRA.U !UP2, `(.L_x_8) ;  /* 0x000000010a387547 */ /* 0x000fea000b800000 */
[----:B0-----:R-:W2:Y:S04]  /*0f60*/  LDG.E.64 R6, desc[UR14][R10.64+0x8] ;  /* 0x0000080e0a067981 */ /* 0x001ea8000c1e1b00 */
[----:B------:R-:W3:Y:S01]  /*0f70*/  LDG.E.64 R8, desc[UR14][R2.64] ;  /* 0x0000000e02087981 */ /* 0x000ee2000c1e1b00 */
[----:B--2---:R-:W-:-:S06]  /*0f80*/  IMAD.WIDE.U32 R6, R0, 0x4, R6 ;  /* 0x0000000400067825 */ /* 0x004fcc00078e0006 */
[----:B------:R-:W2:Y:S01]  /*0f90*/  LDG.E R7, desc[UR14][R6.64] ;  /* 0x0000000e06077981 */ /* 0x000ea2000c1e1900 */
[----:B---3--:R-:W-:Y:S01]  /*0fa0*/  IMAD.WIDE.U32 R8, R4, 0x4, R8 ;  /* 0x0000000404087825 */ /* 0x008fe200078e0008 */
[----:B------:R-:W-:-:S04]  /*0fb0*/  UISETP.NE.AND UP2, UPT, UR6, 0x2, UPT ;  /* 0x000000020600788c */ /* 0x000fc8000bf45270 */
[----:B--2---:R0:W-:Y:S05]  /*0fc0*/  STG.E desc[UR14][R8.64+0x4], R7 ;  /* 0x0000040708007986 */ /* 0x0041ea000c10190e */
[----:B------:R-:W-:Y:S05]  /*0fd0*/  BRA.U !UP2, `(.L_x_8) ;  /* 0x000000010a187547 */ /* 0x000fea000b800000 */
[----:B0-----:R-:W2:Y:S04]  /*0fe0*/  LDG.E.64 R6, desc[UR14][R10.64+0x10] ;  /* 0x0000100e0a067981 */ /* 0x001ea8000c1e1b00 */
[----:B------:R-:W3:Y:S01]  /*0ff0*/  LDG.E.64 R2, desc[UR14][R2.64] ;  /* 0x0000000e02027981 */ /* 0x000ee2000c1e1b00 */
[----:B--2---:R-:W-:-:S06]  /*1000*/  IMAD.WIDE.U32 R6, R0, 0x4, R6 ;  /* 0x0000000400067825 */ /* 0x004fcc00078e0006 */
[----:B------:R-:W2:Y:S01]  /*1010*/  LDG.E R7, desc[UR14][R6.64] ;  /* 0x0000000e06077981 */ /* 0x000ea2000c1e1900 */
[----:B---3--:R-:W-:-:S05]  /*1020*/  IMAD.WIDE.U32 R4, R4, 0x4, R2 ;  /* 0x0000000404047825 */ /* 0x008fca00078e0002 */
[----:B--2---:R0:W-:Y:S02]  /*1030*/  STG.E desc[UR14][R4.64+0x8], R7 ;  /* 0x0000080704007986 */ /* 0x0041e4000c10190e */
.L_x_8:
[----:B------:R-:W5:Y:S01]  /*1040*/  LDCU UR4, c[0x0][0x394] ;  /* 0x00007280ff0477ac */ /* 0x000f620008000800 */
[----:B------:R-:W-:-:S04]  /*1050*/  IADD3 R0, PT, PT, R0, 0x1, RZ ;  /* 0x0000000100007810 */ /* 0x000fc80007ffe0ff */
[----:B-----5:R-:W-:-:S13]  /*1060*/  ISETP.NE.AND P0, PT, R0, UR4, PT ;  /* 0x0000000400007c0c */ /* 0x020fda000bf05270 */
[----:B------:R-:W-:Y:S05]  /*1070*/  @P0 BRA `(.L_x_11) ;  /* 0xfffffff0002c0947 */ /* 0x000fea000383ffff */
[----:B-1----:R-:W-:Y:S05]  /*1080*/  EXIT ;  /* 0x000000000000794d */ /* 0x002fea0003800000 */
.L_x_12:
        /* <DEDUP_REMOVED lines=15> */
.L_x_16:


//--------------------- .text._Z20fill_pointers_kernelPjjj --------------------------
	.section	.text._Z20fill_pointers_kernelPjjj,"ax",@progbits
	.align	128
        .global         _Z20fill_pointers_kernelPjjj
        .type           _Z20fill_pointers_kernelPjjj,@function
        .size           _Z20fill_pointers_kernelPjjj,(.L_x_17 - _Z20fill_pointers_kernelPjjj)
        .other          _Z20fill_pointers_kernelPjjj,@"STO_CUDA_ENTRY STV_DEFAULT"
_Z20fill_pointers_kernelPjjj:
.text._Z20fill_pointers_kernelPjjj:
[----:B------:R-:W-:Y:S01]  /*0000*/  LDC R1, c[0x0][0x37c] ;  /* 0x0000df00ff017b82 */ /* 0x000fe20000000800 */
[----:B------:R-:W0:Y:S01]  /*0010*/  S2R R7, SR_TID.X ;  /* 0x0000000000077919 */ /* 0x000e220000002100 */
[----:B------:R-:W0:Y:S01]  /*0020*/  LDCU UR4, c[0x0][0x360] ;  /* 0x00006c00ff0477ac */ /* 0x000e220008000800 */
[----:B------:R-:W0:Y:S01]  /*0030*/  S2R R0, SR_CTAID.X ;  /* 0x0000000000007919 */ /* 0x000e220000002500 */
[----:B------:R-:W1:Y:S01]  /*0040*/  LDCU UR5, c[0x0][0x388] ;  /* 0x00007100ff0577ac */ /* 0x000e620008000800 */
[----:B0-----:R-:W-:-:S05]  /*0050*/  IMAD R7, R0, UR4, R7 ;  /* 0x0000000400077c24 */ /* 0x001fca000f8e0207 */
[----:B-1----:R-:W-:-:S13]  /*0060*/  ISETP.GE.U32.AND P0, PT, R7, UR5, PT ;  /* 0x0000000507007c0c */ /* 0x002fda000bf06070 */
[----:B------:R-:W-:Y:S05]  /*0070*/  @P0 EXIT ;  /* 0x000000000000094d */ /* 0x000fea0003800000 */
[----:B------:R-:W0:Y:S01]  /*0080*/  LDC.64 R2, c[0x0][0x380] ;  /* 0x0000e000ff027b82 */ /* 0x000e220000000a00 */
[----:B------:R-:W0:Y:S01]  /*0090*/  LDCU.64 UR4, c[0x0][0x358] ;  /* 0x00006b00ff0477ac */ /* 0x000e220008000a00 */
[----:B------:R-:W1:Y:S06]  /*00a0*/  LDCU UR6, c[0x0][0x38c] ;  /* 0x00007180ff0677ac */ /* 0x000e6c0008000800 */
[----:B------:R-:W2:Y:S01]  /*00b0*/  LDC.64 R4, c[0x0][0x380] ;  /* 0x0000e000ff047b82 */ /* 0x000ea20000000a00 */
[----:B0-----:R-:W1:Y:S01]  /*00c0*/  LDG.E R2, desc[UR4][R2.64] ;  /* 0x0000000402027981 */ /* 0x001e62000c1e1900 */
[----:B--2---:R-:W-:-:S04]  /*00d0*/  IMAD.WIDE.U32 R4, R7, 0x4, R4 ;  /* 0x0000000407047825 */ /* 0x004fc800078e0004 */
[----:B-1----:R-:W-:-:S05]  /*00e0*/  IMAD R7, R7, UR6, R2 ;  /* 0x0000000607077c24 */ /* 0x002fca000f8e0202 */
[----:B------:R-:W-:Y:S01]  /*00f0*/  STG.E desc[UR4][R4.64], R7 ;  /* 0x0000000704007986 */ /* 0x000fe2000c101904 */
[----:B------:R-:W-:Y:S05]  /*0100*/  EXIT ;  /* 0x000000000000794d */ /* 0x000fea0003800000 */
.L_x_13:
        /* <DEDUP_REMOVED lines=15> */
.L_x_17:


//--------------------- .text._Z16fastHisto_kernelPPjS_j --------------------------
	.section	.text._Z16fastHisto_kernelPPjS_j,"ax",@progbits
	.align	128
        .global         _Z16fastHisto_kernelPPjS_j
        .type           _Z16fastHisto_kernelPPjS_j,@function
        .size           _Z16fastHisto_kernelPPjS_j,(.L_x_18 - _Z16fastHisto_kernelPPjS_j)
        .other          _Z16fastHisto_kernelPPjS_j,@"STO_CUDA_ENTRY STV_DEFAULT"
_Z16fastHisto_kernelPPjS_j:
.text._Z16fastHisto_kernelPPjS_j:
        /* <DEDUP_REMOVED lines=9> */
[----:B------:R-:W1:Y:S07]  /*0090*/  LDCU.64 UR4, c[0x0][0x358] ;  /* 0x00006b00ff0477ac */ /* 0x000e6e0008000a00 */
[----:B------:R-:W2:Y:S01]  /*00a0*/  LDC.64 R4, c[0x0][0x380] ;  /* 0x0000e000ff047b82 */ /* 0x000ea20000000a00 */
[----:B0-----:R-:W-:-:S06]  /*00b0*/  IMAD.WIDE.U32 R2, R7, 0x4, R2 ;  /* 0x0000000407027825 */ /* 0x001fcc00078e0002 */
[----:B-1----:R-:W3:Y:S01]  /*00c0*/  LDG.E R3, desc[UR4][R2.64] ;  /* 0x0000000402037981 */ /* 0x002ee2000c1e1900 */
[----:B--2---:R-:W-:-:S06]  /*00d0*/  IMAD.WIDE.U32 R4, R0, 0x8, R4 ;  /* 0x0000000800047825 */ /* 0x004fcc00078e0004 */
[----:B------:R-:W3:Y:S01]  /*00e0*/  LDG.E.64 R4, desc[UR4][R4.64] ;  /* 0x0000000404047981 */ /* 0x000ee2000c1e1b00 */
[----:B------:R-:W-:Y:S02]  /*00f0*/  HFMA2 R9, -RZ, RZ, 0, 5.9604644775390625e-08 ;  /* 0x00000001ff097431 */ /* 0x000fe400000001ff */
[----:B---3--:R-:W-:-:S05]  /*0100*/  IMAD.WIDE.U32 R6, R3, 0x4, R4 ;  /* 0x0000000403067825 */ /* 0x008fca00078e0004 */
[----:B------:R-:W-:Y:S01]  /*0110*/  ATOM.E.ADD.STRONG.GPU PT, RZ, desc[UR4][R6.64], R9 ;  /* 0x8000000906ff798a */ /* 0x000fe200081ef104 */
[----:B------:R-:W-:Y:S05]  /*0120*/  EXIT ;  /* 0x000000000000794d */ /* 0x000fea0003800000 */
.L_x_14:
        /* <DEDUP_REMOVED lines=13> */
.L_x_18:


//--------------------- .nv.shared.reserved.0     --------------------------
	.section	.nv.shared.reserved.0,"aw",@nobits
	.weak		__nv_reservedSMEM_offset_0_alias
	.size		__nv_reservedSMEM_offset_0_alias, 0, 64
	.other		__nv_reservedSMEM_offset_0_alias,@"STO_CUDA_RESERVED_SHARED STV_DEFAULT"
__nv_reservedSMEM_offset_0_alias:
	.zero		0
	.zero		64


//--------------------- .nv.constant0._Z13reduce_kernelPjS_jjb --------------------------
	.section	.nv.constant0._Z13reduce_kernelPjS_jjb,"a",@progbits
	.sectionflags	@""
	.align	4
.nv.constant0._Z13reduce_kernelPjS_jjb:
	.zero		921


//--------------------- .nv.constant0._Z16transpose_kernelPPjS0_jj --------------------------
	.section	.nv.constant0._Z16transpose_kernelPPjS0_jj,"a",@progbits
	.sectionflags	@""
	.align	4
.nv.constant0._Z16transpose_kernelPPjS0_jj:
	.zero		920


//--------------------- .nv.constant0._Z20fill_pointers_kernelPjjj --------------------------
	.section	.nv.constant0._Z20fill_pointers_kernelPjjj,"a",@progbits
	.sectionflags	@""
	.align	4
.nv.constant0._Z20fill_pointers_kernelPjjj:
	.zero		912


//--------------------- .nv.constant0._Z16fastHisto_kernelPPjS_j --------------------------
	.section	.nv.constant0._Z16fastHisto_kernelPPjS_j,"a",@progbits
	.sectionflags	@""
	.align	4
.nv.constant0._Z16fastHisto_kernelPPjS_j:
	.zero		916


//--------------------- SYMBOLS --------------------------

	.type		.nv.reservedSmem.offset0,@object
	.size		.nv.reservedSmem.offset0,0x4
